//
// Generated by NVIDIA NVVM Compiler
//
// Compiler Build ID: CL-36424714
// Cuda compilation tools, release 13.0, V13.0.88
// Based on NVVM 20.0.0
//

.version 9.0
.target sm_100
.address_size 64

	// .globl	_Z13computeForcesPdS_S_S_iiiS_d
.func  (.param .b64 func_retval0) __internal_accurate_pow
(
	.param .b64 __internal_accurate_pow_param_0,
	.param .b64 __internal_accurate_pow_param_1
)
;

.visible .entry _Z13computeForcesPdS_S_S_iiiS_d(
	.param .u64 .ptr .align 1 _Z13computeForcesPdS_S_S_iiiS_d_param_0,
	.param .u64 .ptr .align 1 _Z13computeForcesPdS_S_S_iiiS_d_param_1,
	.param .u64 .ptr .align 1 _Z13computeForcesPdS_S_S_iiiS_d_param_2,
	.param .u64 .ptr .align 1 _Z13computeForcesPdS_S_S_iiiS_d_param_3,
	.param .u32 _Z13computeForcesPdS_S_S_iiiS_d_param_4,
	.param .u32 _Z13computeForcesPdS_S_S_iiiS_d_param_5,
	.param .u32 _Z13computeForcesPdS_S_S_iiiS_d_param_6,
	.param .u64 .ptr .align 1 _Z13computeForcesPdS_S_S_iiiS_d_param_7,
	.param .f64 _Z13computeForcesPdS_S_S_iiiS_d_param_8
)
{
	.reg .pred 	%p<49>;
	.reg .b32 	%r<79>;
	.reg .b64 	%rd<27>;
	.reg .b64 	%fd<88>;

	ld.param.u64 	%rd6, [_Z13computeForcesPdS_S_S_iiiS_d_param_0];
	ld.param.u64 	%rd7, [_Z13computeForcesPdS_S_S_iiiS_d_param_1];
	ld.param.u64 	%rd3, [_Z13computeForcesPdS_S_S_iiiS_d_param_2];
	ld.param.u64 	%rd4, [_Z13computeForcesPdS_S_S_iiiS_d_param_3];
	ld.param.u32 	%r16, [_Z13computeForcesPdS_S_S_iiiS_d_param_4];
	ld.param.u32 	%r14, [_Z13computeForcesPdS_S_S_iiiS_d_param_5];
	ld.param.u32 	%r15, [_Z13computeForcesPdS_S_S_iiiS_d_param_6];
	cvta.to.global.u64 	%rd1, %rd7;
	cvta.to.global.u64 	%rd2, %rd6;
	mov.u32 	%r17, %ctaid.x;
	mov.u32 	%r18, %ntid.x;
	mov.u32 	%r19, %tid.x;
	mad.lo.s32 	%r1, %r17, %r18, %r19;
	mov.u32 	%r20, %ctaid.y;
	mov.u32 	%r21, %ntid.y;
	mov.u32 	%r22, %tid.y;
	mad.lo.s32 	%r23, %r20, %r21, %r22;
	max.s32 	%r24, %r1, %r23;
	setp.ge.s32 	%p1, %r24, %r16;
	@%p1 bra 	$L__BB0_28;
	cvta.to.global.u64 	%rd8, %rd3;
	cvta.to.global.u64 	%rd9, %rd4;
	mul.wide.s32 	%rd10, %r1, 8;
	add.s64 	%rd11, %rd8, %rd10;
	ld.global.f64 	%fd30, [%rd11];
	mul.wide.u32 	%rd12, %r23, 8;
	add.s64 	%rd13, %rd8, %rd12;
	ld.global.f64 	%fd31, [%rd13];
	sub.f64 	%fd1, %fd30, %fd31;
	add.s64 	%rd14, %rd9, %rd10;
	ld.global.f64 	%fd32, [%rd14];
	add.s64 	%rd15, %rd9, %rd12;
	ld.global.f64 	%fd33, [%rd15];
	sub.f64 	%fd2, %fd32, %fd33;
	mul.f64 	%fd34, %fd2, %fd2;
	fma.rn.f64 	%fd3, %fd1, %fd1, %fd34;
	sqrt.rn.f64 	%fd4, %fd3;
	setp.neu.f64 	%p2, %fd3, 0d0000000000000000;
	@%p2 bra 	$L__BB0_3;
	mad.lo.s32 	%r78, %r16, %r1, %r23;
	mul.wide.s32 	%rd22, %r78, 8;
	add.s64 	%rd23, %rd2, %rd22;
	mov.b64 	%rd24, 0;
	st.global.u64 	[%rd23], %rd24;
	add.s64 	%rd25, %rd1, %rd22;
	st.global.u64 	[%rd25], %rd24;
	bra.uni 	$L__BB0_28;
$L__BB0_3:
	{
	.reg .b32 %temp; 
	mov.b64 	{%temp, %r3}, %fd4;
	}
	mov.f64 	%fd35, 0d401C000000000000;
	{
	.reg .b32 %temp; 
	mov.b64 	{%temp, %r25}, %fd35;
	}
	and.b32  	%r5, %r25, 2146435072;
	setp.eq.s32 	%p3, %r5, 1074790400;
	abs.f64 	%fd5, %fd4;
	{ // callseq 0, 0
	.param .b64 param0;
	st.param.f64 	[param0], %fd5;
	.param .b64 param1;
	st.param.f64 	[param1], 0d401C000000000000;
	.param .b64 retval0;
	call.uni (retval0), 
	__internal_accurate_pow, 
	(
	param0, 
	param1
	);
	ld.param.f64 	%fd36, [retval0];
	} // callseq 0
	setp.lt.s32 	%p4, %r3, 0;
	neg.f64 	%fd38, %fd36;
	selp.f64 	%fd39, %fd38, %fd36, %p3;
	selp.f64 	%fd82, %fd39, %fd36, %p4;
	add.f64 	%fd40, %fd4, 0d401C000000000000;
	{
	.reg .b32 %temp; 
	mov.b64 	{%temp, %r26}, %fd40;
	}
	and.b32  	%r27, %r26, 2146435072;
	setp.ne.s32 	%p5, %r27, 2146435072;
	@%p5 bra 	$L__BB0_8;
	setp.ge.f64 	%p6, %fd3, 0d0000000000000000;
	@%p6 bra 	$L__BB0_6;
	mov.f64 	%fd41, 0d401C000000000000;
	add.rn.f64 	%fd82, %fd4, %fd41;
	bra.uni 	$L__BB0_8;
$L__BB0_6:
	setp.neu.f64 	%p7, %fd5, 0d7FF0000000000000;
	@%p7 bra 	$L__BB0_8;
	setp.lt.s32 	%p8, %r3, 0;
	setp.eq.s32 	%p9, %r5, 1074790400;
	setp.lt.s32 	%p10, %r25, 0;
	selp.b32 	%r29, 0, 2146435072, %p10;
	and.b32  	%r30, %r25, 2147483647;
	setp.ne.s32 	%p11, %r30, 1071644672;
	or.b32  	%r31, %r29, -2147483648;
	selp.b32 	%r32, %r31, %r29, %p11;
	selp.b32 	%r33, %r32, %r29, %p9;
	selp.b32 	%r34, %r33, %r29, %p8;
	mov.b32 	%r35, 0;
	mov.b64 	%fd82, {%r35, %r34};
$L__BB0_8:
	setp.lt.s32 	%p12, %r3, 0;
	mov.f64 	%fd42, 0d402A000000000000;
	{
	.reg .b32 %temp; 
	mov.b64 	{%temp, %r36}, %fd42;
	}
	and.b32  	%r7, %r36, 2146435072;
	setp.eq.s32 	%p13, %r7, 1075838976;
	{ // callseq 1, 0
	.param .b64 param0;
	st.param.f64 	[param0], %fd5;
	.param .b64 param1;
	st.param.f64 	[param1], 0d402A000000000000;
	.param .b64 retval0;
	call.uni (retval0), 
	__internal_accurate_pow, 
	(
	param0, 
	param1
	);
	ld.param.f64 	%fd43, [retval0];
	} // callseq 1
	neg.f64 	%fd45, %fd43;
	selp.f64 	%fd46, %fd45, %fd43, %p13;
	selp.f64 	%fd83, %fd46, %fd43, %p12;
	add.f64 	%fd47, %fd4, 0d402A000000000000;
	{
	.reg .b32 %temp; 
	mov.b64 	{%temp, %r37}, %fd47;
	}
	and.b32  	%r38, %r37, 2146435072;
	setp.ne.s32 	%p14, %r38, 2146435072;
	@%p14 bra 	$L__BB0_13;
	setp.ge.f64 	%p15, %fd3, 0d0000000000000000;
	@%p15 bra 	$L__BB0_11;
	mov.f64 	%fd48, 0d402A000000000000;
	add.rn.f64 	%fd83, %fd4, %fd48;
	bra.uni 	$L__BB0_13;
$L__BB0_11:
	setp.neu.f64 	%p16, %fd5, 0d7FF0000000000000;
	@%p16 bra 	$L__BB0_13;
	setp.eq.s32 	%p17, %r7, 1075838976;
	setp.lt.s32 	%p18, %r3, 0;
	setp.lt.s32 	%p19, %r36, 0;
	selp.b32 	%r40, 0, 2146435072, %p19;
	and.b32  	%r41, %r36, 2147483647;
	setp.ne.s32 	%p20, %r41, 1071644672;
	or.b32  	%r42, %r40, -2147483648;
	selp.b32 	%r43, %r42, %r40, %p20;
	selp.b32 	%r44, %r43, %r40, %p17;
	selp.b32 	%r45, %r44, %r40, %p18;
	mov.b32 	%r46, 0;
	mov.b64 	%fd83, {%r46, %r45};
$L__BB0_13:
	ld.param.u64 	%rd26, [_Z13computeForcesPdS_S_S_iiiS_d_param_7];
	cvta.to.global.u64 	%rd16, %rd26;
	mul.wide.s32 	%rd17, %r1, 8;
	add.s64 	%rd18, %rd16, %rd17;
	ld.global.f64 	%fd14, [%rd18];
	{
	.reg .b32 %temp; 
	mov.b64 	{%temp, %r8}, %fd14;
	}
	mov.f64 	%fd49, 0d4018000000000000;
	{
	.reg .b32 %temp; 
	mov.b64 	{%temp, %r47}, %fd49;
	}
	and.b32  	%r10, %r47, 2146435072;
	setp.eq.s32 	%p21, %r10, 1073741824;
	abs.f64 	%fd15, %fd14;
	{ // callseq 2, 0
	.param .b64 param0;
	st.param.f64 	[param0], %fd15;
	.param .b64 param1;
	st.param.f64 	[param1], 0d4018000000000000;
	.param .b64 retval0;
	call.uni (retval0), 
	__internal_accurate_pow, 
	(
	param0, 
	param1
	);
	ld.param.f64 	%fd50, [retval0];
	} // callseq 2
	setp.lt.s32 	%p22, %r8, 0;
	neg.f64 	%fd52, %fd50;
	selp.f64 	%fd53, %fd52, %fd50, %p21;
	selp.f64 	%fd85, %fd53, %fd50, %p22;
	setp.neu.f64 	%p23, %fd14, 0d0000000000000000;
	@%p23 bra 	$L__BB0_15;
	selp.b32 	%r48, %r8, 0, %p21;
	setp.lt.s32 	%p25, %r47, 0;
	or.b32  	%r49, %r48, 2146435072;
	selp.b32 	%r50, %r49, %r48, %p25;
	mov.b32 	%r51, 0;
	mov.b64 	%fd85, {%r51, %r50};
$L__BB0_15:
	add.f64 	%fd54, %fd14, 0d4018000000000000;
	{
	.reg .b32 %temp; 
	mov.b64 	{%temp, %r52}, %fd54;
	}
	and.b32  	%r53, %r52, 2146435072;
	setp.ne.s32 	%p26, %r53, 2146435072;
	@%p26 bra 	$L__BB0_20;
	setp.num.f64 	%p27, %fd14, %fd14;
	@%p27 bra 	$L__BB0_18;
	mov.f64 	%fd55, 0d4018000000000000;
	add.rn.f64 	%fd85, %fd14, %fd55;
	bra.uni 	$L__BB0_20;
$L__BB0_18:
	setp.neu.f64 	%p28, %fd15, 0d7FF0000000000000;
	@%p28 bra 	$L__BB0_20;
	setp.lt.s32 	%p31, %r47, 0;
	selp.b32 	%r55, 0, 2146435072, %p31;
	and.b32  	%r56, %r47, 2147483647;
	setp.ne.s32 	%p32, %r56, 1071644672;
	or.b32  	%r57, %r55, -2147483648;
	selp.b32 	%r58, %r57, %r55, %p32;
	selp.b32 	%r59, %r58, %r55, %p21;
	selp.b32 	%r60, %r59, %r55, %p22;
	mov.b32 	%r61, 0;
	mov.b64 	%fd85, {%r61, %r60};
$L__BB0_20:
	setp.eq.f64 	%p35, %fd14, 0d3FF0000000000000;
	selp.f64 	%fd56, 0d3FF0000000000000, %fd85, %p35;
	cvt.rn.f64.s32 	%fd57, %r14;
	mul.f64 	%fd58, %fd56, %fd57;
	rcp.rn.f64 	%fd59, %fd82;
	setp.eq.f64 	%p36, %fd4, 0d3FF0000000000000;
	selp.f64 	%fd60, 0d3FF0000000000000, %fd59, %p36;
	mul.f64 	%fd22, %fd60, %fd58;
	mov.f64 	%fd61, 0d4028000000000000;
	{
	.reg .b32 %temp; 
	mov.b64 	{%temp, %r62}, %fd61;
	}
	and.b32  	%r12, %r62, 2146435072;
	setp.eq.s32 	%p37, %r12, 1073741824;
	{ // callseq 3, 0
	.param .b64 param0;
	st.param.f64 	[param0], %fd15;
	.param .b64 param1;
	st.param.f64 	[param1], 0d4028000000000000;
	.param .b64 retval0;
	call.uni (retval0), 
	__internal_accurate_pow, 
	(
	param0, 
	param1
	);
	ld.param.f64 	%fd62, [retval0];
	} // callseq 3
	neg.f64 	%fd64, %fd62;
	selp.f64 	%fd65, %fd64, %fd62, %p37;
	selp.f64 	%fd87, %fd65, %fd62, %p22;
	@%p23 bra 	$L__BB0_22;
	selp.b32 	%r63, %r8, 0, %p37;
	setp.lt.s32 	%p39, %r62, 0;
	or.b32  	%r64, %r63, 2146435072;
	selp.b32 	%r65, %r64, %r63, %p39;
	mov.b32 	%r66, 0;
	mov.b64 	%fd87, {%r66, %r65};
$L__BB0_22:
	add.f64 	%fd66, %fd14, 0d4028000000000000;
	{
	.reg .b32 %temp; 
	mov.b64 	{%temp, %r67}, %fd66;
	}
	and.b32  	%r68, %r67, 2146435072;
	setp.ne.s32 	%p40, %r68, 2146435072;
	@%p40 bra 	$L__BB0_27;
	setp.num.f64 	%p41, %fd14, %fd14;
	@%p41 bra 	$L__BB0_25;
	mov.f64 	%fd67, 0d4028000000000000;
	add.rn.f64 	%fd87, %fd14, %fd67;
	bra.uni 	$L__BB0_27;
$L__BB0_25:
	setp.neu.f64 	%p42, %fd15, 0d7FF0000000000000;
	@%p42 bra 	$L__BB0_27;
	setp.eq.s32 	%p43, %r12, 1073741824;
	setp.lt.s32 	%p44, %r8, 0;
	setp.lt.s32 	%p45, %r62, 0;
	selp.b32 	%r70, 0, 2146435072, %p45;
	and.b32  	%r71, %r62, 2147483647;
	setp.ne.s32 	%p46, %r71, 1071644672;
	or.b32  	%r72, %r70, -2147483648;
	selp.b32 	%r73, %r72, %r70, %p46;
	selp.b32 	%r74, %r73, %r70, %p43;
	selp.b32 	%r75, %r74, %r70, %p44;
	mov.b32 	%r76, 0;
	mov.b64 	%fd87, {%r76, %r75};
$L__BB0_27:
	ld.param.f64 	%fd81, [_Z13computeForcesPdS_S_S_iiiS_d_param_8];
	setp.eq.f64 	%p47, %fd14, 0d3FF0000000000000;
	selp.f64 	%fd68, 0d3FF0000000000000, %fd87, %p47;
	cvt.rn.f64.s32 	%fd69, %r15;
	mul.f64 	%fd70, %fd68, %fd69;
	rcp.rn.f64 	%fd71, %fd83;
	setp.eq.f64 	%p48, %fd4, 0d3FF0000000000000;
	selp.f64 	%fd72, 0d3FF0000000000000, %fd71, %p48;
	mul.f64 	%fd73, %fd72, %fd70;
	sub.f64 	%fd74, %fd22, %fd73;
	mul.f64 	%fd75, %fd81, 0d4010000000000000;
	mul.f64 	%fd76, %fd75, %fd74;
	div.rn.f64 	%fd77, %fd1, %fd4;
	mul.f64 	%fd78, %fd77, %fd76;
	mad.lo.s32 	%r77, %r16, %r1, %r23;
	mul.wide.s32 	%rd19, %r77, 8;
	add.s64 	%rd20, %rd2, %rd19;
	st.global.f64 	[%rd20], %fd78;
	div.rn.f64 	%fd79, %fd2, %fd4;
	mul.f64 	%fd80, %fd79, %fd76;
	add.s64 	%rd21, %rd1, %rd19;
	st.global.f64 	[%rd21], %fd80;
$L__BB0_28:
	ret;

}
	// .globl	_Z22aggregateAccelerationsPdS_S_S_PKdi
.visible .entry _Z22aggregateAccelerationsPdS_S_S_PKdi(
	.param .u64 .ptr .align 1 _Z22aggregateAccelerationsPdS_S_S_PKdi_param_0,
	.param .u64 .ptr .align 1 _Z22aggregateAccelerationsPdS_S_S_PKdi_param_1,
	.param .u64 .ptr .align 1 _Z22aggregateAccelerationsPdS_S_S_PKdi_param_2,
	.param .u64 .ptr .align 1 _Z22aggregateAccelerationsPdS_S_S_PKdi_param_3,
	.param .u64 .ptr .align 1 _Z22aggregateAccelerationsPdS_S_S_PKdi_param_4,
	.param .u32 _Z22aggregateAccelerationsPdS_S_S_PKdi_param_5
)
{
	.reg .pred 	%p<12>;
	.reg .b32 	%r<37>;
	.reg .b64 	%rd<33>;
	.reg .b64 	%fd<163>;

	ld.param.u64 	%rd8, [_Z22aggregateAccelerationsPdS_S_S_PKdi_param_0];
	ld.param.u64 	%rd9, [_Z22aggregateAccelerationsPdS_S_S_PKdi_param_1];
	ld.param.u64 	%rd10, [_Z22aggregateAccelerationsPdS_S_S_PKdi_param_2];
	ld.param.u64 	%rd11, [_Z22aggregateAccelerationsPdS_S_S_PKdi_param_3];
	ld.param.u64 	%rd7, [_Z22aggregateAccelerationsPdS_S_S_PKdi_param_4];
	ld.param.u32 	%r23, [_Z22aggregateAccelerationsPdS_S_S_PKdi_param_5];
	cvta.to.global.u64 	%rd1, %rd9;
	cvta.to.global.u64 	%rd2, %rd8;
	cvta.to.global.u64 	%rd3, %rd11;
	cvta.to.global.u64 	%rd4, %rd10;
	mov.u32 	%r24, %ctaid.x;
	mov.u32 	%r25, %ntid.x;
	mov.u32 	%r26, %tid.x;
	mad.lo.s32 	%r1, %r24, %r25, %r26;
	setp.ge.s32 	%p1, %r1, %r23;
	@%p1 bra 	$L__BB1_17;
	setp.lt.s32 	%p2, %r23, 1;
	mov.f64 	%fd161, 0d0000000000000000;
	mov.f64 	%fd162, %fd161;
	@%p2 bra 	$L__BB1_14;
	mul.lo.s32 	%r2, %r23, %r1;
	and.b32  	%r3, %r23, 15;
	setp.lt.u32 	%p3, %r23, 16;
	mov.f64 	%fd162, 0d0000000000000000;
	mov.b32 	%r33, 0;
	mov.f64 	%fd161, %fd162;
	@%p3 bra 	$L__BB1_5;
	and.b32  	%r33, %r23, 2147483632;
	neg.s32 	%r31, %r33;
	add.s64 	%rd5, %rd1, 64;
	mov.f64 	%fd162, 0d0000000000000000;
	mov.u32 	%r30, %r2;
$L__BB1_4:
	.pragma "nounroll";
	mul.wide.s32 	%rd12, %r30, 8;
	add.s64 	%rd13, %rd2, %rd12;
	add.s64 	%rd14, %rd5, %rd12;
	ld.global.f64 	%fd32, [%rd13];
	add.f64 	%fd33, %fd161, %fd32;
	ld.global.f64 	%fd34, [%rd14+-64];
	add.f64 	%fd35, %fd162, %fd34;
	ld.global.f64 	%fd36, [%rd13+8];
	add.f64 	%fd37, %fd33, %fd36;
	ld.global.f64 	%fd38, [%rd14+-56];
	add.f64 	%fd39, %fd35, %fd38;
	ld.global.f64 	%fd40, [%rd13+16];
	add.f64 	%fd41, %fd37, %fd40;
	ld.global.f64 	%fd42, [%rd14+-48];
	add.f64 	%fd43, %fd39, %fd42;
	ld.global.f64 	%fd44, [%rd13+24];
	add.f64 	%fd45, %fd41, %fd44;
	ld.global.f64 	%fd46, [%rd14+-40];
	add.f64 	%fd47, %fd43, %fd46;
	ld.global.f64 	%fd48, [%rd13+32];
	add.f64 	%fd49, %fd45, %fd48;
	ld.global.f64 	%fd50, [%rd14+-32];
	add.f64 	%fd51, %fd47, %fd50;
	ld.global.f64 	%fd52, [%rd13+40];
	add.f64 	%fd53, %fd49, %fd52;
	ld.global.f64 	%fd54, [%rd14+-24];
	add.f64 	%fd55, %fd51, %fd54;
	ld.global.f64 	%fd56, [%rd13+48];
	add.f64 	%fd57, %fd53, %fd56;
	ld.global.f64 	%fd58, [%rd14+-16];
	add.f64 	%fd59, %fd55, %fd58;
	ld.global.f64 	%fd60, [%rd13+56];
	add.f64 	%fd61, %fd57, %fd60;
	ld.global.f64 	%fd62, [%rd14+-8];
	add.f64 	%fd63, %fd59, %fd62;
	ld.global.f64 	%fd64, [%rd13+64];
	add.f64 	%fd65, %fd61, %fd64;
	ld.global.f64 	%fd66, [%rd14];
	add.f64 	%fd67, %fd63, %fd66;
	ld.global.f64 	%fd68, [%rd13+72];
	add.f64 	%fd69, %fd65, %fd68;
	ld.global.f64 	%fd70, [%rd14+8];
	add.f64 	%fd71, %fd67, %fd70;
	ld.global.f64 	%fd72, [%rd13+80];
	add.f64 	%fd73, %fd69, %fd72;
	ld.global.f64 	%fd74, [%rd14+16];
	add.f64 	%fd75, %fd71, %fd74;
	ld.global.f64 	%fd76, [%rd13+88];
	add.f64 	%fd77, %fd73, %fd76;
	ld.global.f64 	%fd78, [%rd14+24];
	add.f64 	%fd79, %fd75, %fd78;
	ld.global.f64 	%fd80, [%rd13+96];
	add.f64 	%fd81, %fd77, %fd80;
	ld.global.f64 	%fd82, [%rd14+32];
	add.f64 	%fd83, %fd79, %fd82;
	ld.global.f64 	%fd84, [%rd13+104];
	add.f64 	%fd85, %fd81, %fd84;
	ld.global.f64 	%fd86, [%rd14+40];
	add.f64 	%fd87, %fd83, %fd86;
	ld.global.f64 	%fd88, [%rd13+112];
	add.f64 	%fd89, %fd85, %fd88;
	ld.global.f64 	%fd90, [%rd14+48];
	add.f64 	%fd91, %fd87, %fd90;
	ld.global.f64 	%fd92, [%rd13+120];
	add.f64 	%fd161, %fd89, %fd92;
	ld.global.f64 	%fd93, [%rd14+56];
	add.f64 	%fd162, %fd91, %fd93;
	add.s32 	%r31, %r31, 16;
	add.s32 	%r30, %r30, 16;
	setp.ne.s32 	%p4, %r31, 0;
	@%p4 bra 	$L__BB1_4;
$L__BB1_5:
	setp.eq.s32 	%p5, %r3, 0;
	@%p5 bra 	$L__BB1_14;
	and.b32  	%r11, %r23, 7;
	setp.lt.u32 	%p6, %r3, 8;
	@%p6 bra 	$L__BB1_8;
	add.s32 	%r28, %r33, %r2;
	mul.wide.s32 	%rd15, %r28, 8;
	add.s64 	%rd16, %rd2, %rd15;
	ld.global.f64 	%fd95, [%rd16];
	add.f64 	%fd96, %fd161, %fd95;
	add.s64 	%rd17, %rd1, %rd15;
	ld.global.f64 	%fd97, [%rd17];
	add.f64 	%fd98, %fd162, %fd97;
	ld.global.f64 	%fd99, [%rd16+8];
	add.f64 	%fd100, %fd96, %fd99;
	ld.global.f64 	%fd101, [%rd17+8];
	add.f64 	%fd102, %fd98, %fd101;
	ld.global.f64 	%fd103, [%rd16+16];
	add.f64 	%fd104, %fd100, %fd103;
	ld.global.f64 	%fd105, [%rd17+16];
	add.f64 	%fd106, %fd102, %fd105;
	ld.global.f64 	%fd107, [%rd16+24];
	add.f64 	%fd108, %fd104, %fd107;
	ld.global.f64 	%fd109, [%rd17+24];
	add.f64 	%fd110, %fd106, %fd109;
	ld.global.f64 	%fd111, [%rd16+32];
	add.f64 	%fd112, %fd108, %fd111;
	ld.global.f64 	%fd113, [%rd17+32];
	add.f64 	%fd114, %fd110, %fd113;
	ld.global.f64 	%fd115, [%rd16+40];
	add.f64 	%fd116, %fd112, %fd115;
	ld.global.f64 	%fd117, [%rd17+40];
	add.f64 	%fd118, %fd114, %fd117;
	ld.global.f64 	%fd119, [%rd16+48];
	add.f64 	%fd120, %fd116, %fd119;
	ld.global.f64 	%fd121, [%rd17+48];
	add.f64 	%fd122, %fd118, %fd121;
	ld.global.f64 	%fd123, [%rd16+56];
	add.f64 	%fd161, %fd120, %fd123;
	ld.global.f64 	%fd124, [%rd17+56];
	add.f64 	%fd162, %fd122, %fd124;
	add.s32 	%r33, %r33, 8;
$L__BB1_8:
	setp.eq.s32 	%p7, %r11, 0;
	@%p7 bra 	$L__BB1_14;
	and.b32  	%r14, %r23, 3;
	setp.lt.u32 	%p8, %r11, 4;
	@%p8 bra 	$L__BB1_11;
	add.s32 	%r29, %r33, %r2;
	mul.wide.s32 	%rd18, %r29, 8;
	add.s64 	%rd19, %rd2, %rd18;
	ld.global.f64 	%fd126, [%rd19];
	add.f64 	%fd127, %fd161, %fd126;
	add.s64 	%rd20, %rd1, %rd18;
	ld.global.f64 	%fd128, [%rd20];
	add.f64 	%fd129, %fd162, %fd128;
	ld.global.f64 	%fd130, [%rd19+8];
	add.f64 	%fd131, %fd127, %fd130;
	ld.global.f64 	%fd132, [%rd20+8];
	add.f64 	%fd133, %fd129, %fd132;
	ld.global.f64 	%fd134, [%rd19+16];
	add.f64 	%fd135, %fd131, %fd134;
	ld.global.f64 	%fd136, [%rd20+16];
	add.f64 	%fd137, %fd133, %fd136;
	ld.global.f64 	%fd138, [%rd19+24];
	add.f64 	%fd161, %fd135, %fd138;
	ld.global.f64 	%fd139, [%rd20+24];
	add.f64 	%fd162, %fd137, %fd139;
	add.s32 	%r33, %r33, 4;
$L__BB1_11:
	setp.eq.s32 	%p9, %r14, 0;
	@%p9 bra 	$L__BB1_14;
	add.s32 	%r36, %r33, %r2;
	neg.s32 	%r35, %r14;
$L__BB1_13:
	.pragma "nounroll";
	mul.wide.s32 	%rd21, %r36, 8;
	add.s64 	%rd22, %rd1, %rd21;
	add.s64 	%rd23, %rd2, %rd21;
	ld.global.f64 	%fd140, [%rd23];
	add.f64 	%fd161, %fd161, %fd140;
	ld.global.f64 	%fd141, [%rd22];
	add.f64 	%fd162, %fd162, %fd141;
	add.s32 	%r36, %r36, 1;
	add.s32 	%r35, %r35, 1;
	setp.ne.s32 	%p10, %r35, 0;
	@%p10 bra 	$L__BB1_13;
$L__BB1_14:
	cvta.to.global.u64 	%rd24, %rd7;
	mul.wide.s32 	%rd25, %r1, 8;
	add.s64 	%rd6, %rd24, %rd25;
	ld.global.f64 	%fd27, [%rd6];
	setp.eq.f64 	%p11, %fd27, 0d0000000000000000;
	@%p11 bra 	$L__BB1_16;
	div.rn.f64 	%fd142, %fd161, %fd27;
	add.s64 	%rd31, %rd4, %rd25;
	st.global.f64 	[%rd31], %fd142;
	ld.global.f64 	%fd143, [%rd6];
	div.rn.f64 	%fd144, %fd162, %fd143;
	add.s64 	%rd32, %rd3, %rd25;
	st.global.f64 	[%rd32], %fd144;
	bra.uni 	$L__BB1_17;
$L__BB1_16:
	add.s64 	%rd27, %rd4, %rd25;
	mov.b64 	%rd28, 0;
	st.global.u64 	[%rd27], %rd28;
	add.s64 	%rd29, %rd3, %rd25;
	st.global.u64 	[%rd29], %rd28;
$L__BB1_17:
	ret;

}
	// .globl	_Z18numericalIntegrateiPdS_S_S_S_S_S_S_id
.visible .entry _Z18numericalIntegrateiPdS_S_S_S_S_S_S_id(
	.param .u32 _Z18numericalIntegrateiPdS_S_S_S_S_S_S_id_param_0,
	.param .u64 .ptr .align 1 _Z18numericalIntegrateiPdS_S_S_S_S_S_S_id_param_1,
	.param .u64 .ptr .align 1 _Z18numericalIntegrateiPdS_S_S_S_S_S_S_id_param_2,
	.param .u64 .ptr .align 1 _Z18numericalIntegrateiPdS_S_S_S_S_S_S_id_param_3,
	.param .u64 .ptr .align 1 _Z18numericalIntegrateiPdS_S_S_S_S_S_S_id_param_4,
	.param .u64 .ptr .align 1 _Z18numericalIntegrateiPdS_S_S_S_S_S_S_id_param_5,
	.param .u64 .ptr .align 1 _Z18numericalIntegrateiPdS_S_S_S_S_S_S_id_param_6,
	.param .u64 .ptr .align 1 _Z18numericalIntegrateiPdS_S_S_S_S_S_S_id_param_7,
	.param .u64 .ptr .align 1 _Z18numericalIntegrateiPdS_S_S_S_S_S_S_id_param_8,
	.param .u32 _Z18numericalIntegrateiPdS_S_S_S_S_S_S_id_param_9,
	.param .f64 _Z18numericalIntegrateiPdS_S_S_S_S_S_S_id_param_10
)
{
	.reg .pred 	%p<3>;
	.reg .b32 	%r<14>;
	.reg .b64 	%rd<30>;
	.reg .b64 	%fd<16>;

	ld.param.u32 	%r2, [_Z18numericalIntegrateiPdS_S_S_S_S_S_S_id_param_0];
	ld.param.u64 	%rd3, [_Z18numericalIntegrateiPdS_S_S_S_S_S_S_id_param_1];
	ld.param.u64 	%rd4, [_Z18numericalIntegrateiPdS_S_S_S_S_S_S_id_param_2];
	ld.param.u64 	%rd9, [_Z18numericalIntegrateiPdS_S_S_S_S_S_S_id_param_3];
	ld.param.u64 	%rd10, [_Z18numericalIntegrateiPdS_S_S_S_S_S_S_id_param_4];
	ld.param.u64 	%rd5, [_Z18numericalIntegrateiPdS_S_S_S_S_S_S_id_param_5];
	ld.param.u64 	%rd6, [_Z18numericalIntegrateiPdS_S_S_S_S_S_S_id_param_6];
	ld.param.u64 	%rd7, [_Z18numericalIntegrateiPdS_S_S_S_S_S_S_id_param_7];
	ld.param.u64 	%rd8, [_Z18numericalIntegrateiPdS_S_S_S_S_S_S_id_param_8];
	ld.param.u32 	%r3, [_Z18numericalIntegrateiPdS_S_S_S_S_S_S_id_param_9];
	ld.param.f64 	%fd1, [_Z18numericalIntegrateiPdS_S_S_S_S_S_S_id_param_10];
	cvta.to.global.u64 	%rd1, %rd10;
	cvta.to.global.u64 	%rd2, %rd9;
	mov.u32 	%r4, %ctaid.x;
	mov.u32 	%r5, %ntid.x;
	mov.u32 	%r6, %tid.x;
	mad.lo.s32 	%r1, %r4, %r5, %r6;
	setp.ge.s32 	%p1, %r1, %r3;
	@%p1 bra 	$L__BB2_4;
	mad.lo.s32 	%r7, %r2, -1030792151, 85899344;
	shf.l.wrap.b32 	%r8, %r7, %r7, 30;
	setp.gt.u32 	%p2, %r8, 42949672;
	@%p2 bra 	$L__BB2_3;
	mul.hi.s32 	%r9, %r2, 1374389535;
	shr.u32 	%r10, %r9, 31;
	shr.s32 	%r11, %r9, 5;
	add.s32 	%r12, %r11, %r10;
	mul.wide.s32 	%rd11, %r1, 8;
	add.s64 	%rd12, %rd2, %rd11;
	ld.global.f64 	%fd2, [%rd12];
	mad.lo.s32 	%r13, %r3, %r12, %r1;
	cvta.to.global.u64 	%rd13, %rd3;
	mul.wide.s32 	%rd14, %r13, 8;
	add.s64 	%rd15, %rd13, %rd14;
	st.global.f64 	[%rd15], %fd2;
	add.s64 	%rd16, %rd1, %rd11;
	ld.global.f64 	%fd3, [%rd16];
	cvta.to.global.u64 	%rd17, %rd4;
	add.s64 	%rd18, %rd17, %rd14;
	st.global.f64 	[%rd18], %fd3;
$L__BB2_3:
	cvta.to.global.u64 	%rd19, %rd7;
	mul.wide.s32 	%rd20, %r1, 8;
	add.s64 	%rd21, %rd19, %rd20;
	ld.global.f64 	%fd4, [%rd21];
	cvta.to.global.u64 	%rd22, %rd5;
	add.s64 	%rd23, %rd22, %rd20;
	ld.global.f64 	%fd5, [%rd23];
	fma.rn.f64 	%fd6, %fd1, %fd4, %fd5;
	st.global.f64 	[%rd23], %fd6;
	cvta.to.global.u64 	%rd24, %rd8;
	add.s64 	%rd25, %rd24, %rd20;
	ld.global.f64 	%fd7, [%rd25];
	cvta.to.global.u64 	%rd26, %rd6;
	add.s64 	%rd27, %rd26, %rd20;
	ld.global.f64 	%fd8, [%rd27];
	fma.rn.f64 	%fd9, %fd1, %fd7, %fd8;
	st.global.f64 	[%rd27], %fd9;
	ld.global.f64 	%fd10, [%rd23];
	add.s64 	%rd28, %rd2, %rd20;
	ld.global.f64 	%fd11, [%rd28];
	fma.rn.f64 	%fd12, %fd1, %fd10, %fd11;
	st.global.f64 	[%rd28], %fd12;
	ld.global.f64 	%fd13, [%rd27];
	add.s64 	%rd29, %rd1, %rd20;
	ld.global.f64 	%fd14, [%rd29];
	fma.rn.f64 	%fd15, %fd1, %fd13, %fd14;
	st.global.f64 	[%rd29], %fd15;
$L__BB2_4:
	ret;

}
.func  (.param .b64 func_retval0) __internal_accurate_pow(
	.param .b64 __internal_accurate_pow_param_0,
	.param .b64 __internal_accurate_pow_param_1
)
{
	.reg .pred 	%p<8>;
	.reg .b32 	%r<49>;
	.reg .b32 	%f<3>;
	.reg .b64 	%fd<109>;

	ld.param.f64 	%fd10, [__internal_accurate_pow_param_0];
	ld.param.f64 	%fd11, [__internal_accurate_pow_param_1];
	{
	.reg .b32 %temp; 
	mov.b64 	{%temp, %r46}, %fd10;
	}
	{
	.reg .b32 %temp; 
	mov.b64 	{%r45, %temp}, %fd10;
	}
	shr.u32 	%r47, %r46, 20;
	setp.gt.u32 	%p1, %r46, 1048575;
	@%p1 bra 	$L__BB3_2;
	mul.f64 	%fd12, %fd10, 0d4350000000000000;
	{
	.reg .b32 %temp; 
	mov.b64 	{%temp, %r46}, %fd12;
	}
	{
	.reg .b32 %temp; 
	mov.b64 	{%r45, %temp}, %fd12;
	}
	shr.u32 	%r16, %r46, 20;
	add.s32 	%r47, %r16, -54;
$L__BB3_2:
	add.s32 	%r48, %r47, -1023;
	and.b32  	%r17, %r46, -2146435073;
	or.b32  	%r18, %r17, 1072693248;
	mov.b64 	%fd107, {%r45, %r18};
	setp.lt.u32 	%p2, %r18, 1073127583;
	@%p2 bra 	$L__BB3_4;
	{
	.reg .b32 %temp; 
	mov.b64 	{%r19, %temp}, %fd107;
	}
	{
	.reg .b32 %temp; 
	mov.b64 	{%temp, %r20}, %fd107;
	}
	add.s32 	%r21, %r20, -1048576;
	mov.b64 	%fd107, {%r19, %r21};
	add.s32 	%r48, %r47, -1022;
$L__BB3_4:
	add.f64 	%fd13, %fd107, 0dBFF0000000000000;
	add.f64 	%fd14, %fd107, 0d3FF0000000000000;
	rcp.approx.ftz.f64 	%fd15, %fd14;
	neg.f64 	%fd16, %fd14;
	fma.rn.f64 	%fd17, %fd16, %fd15, 0d3FF0000000000000;
	fma.rn.f64 	%fd18, %fd17, %fd17, %fd17;
	fma.rn.f64 	%fd19, %fd18, %fd15, %fd15;
	mul.f64 	%fd20, %fd13, %fd19;
	fma.rn.f64 	%fd21, %fd13, %fd19, %fd20;
	mul.f64 	%fd22, %fd21, %fd21;
	fma.rn.f64 	%fd23, %fd22, 0d3EB0F5FF7D2CAFE2, 0d3ED0F5D241AD3B5A;
	fma.rn.f64 	%fd24, %fd23, %fd22, 0d3EF3B20A75488A3F;
	fma.rn.f64 	%fd25, %fd24, %fd22, 0d3F1745CDE4FAECD5;
	fma.rn.f64 	%fd26, %fd25, %fd22, 0d3F3C71C7258A578B;
	fma.rn.f64 	%fd27, %fd26, %fd22, 0d3F6249249242B910;
	fma.rn.f64 	%fd28, %fd27, %fd22, 0d3F89999999999DFB;
	sub.f64 	%fd29, %fd13, %fd21;
	add.f64 	%fd30, %fd29, %fd29;
	neg.f64 	%fd31, %fd21;
	fma.rn.f64 	%fd32, %fd31, %fd13, %fd30;
	mul.f64 	%fd33, %fd19, %fd32;
	fma.rn.f64 	%fd34, %fd22, %fd28, 0d3FB5555555555555;
	mov.f64 	%fd35, 0d3FB5555555555555;
	sub.f64 	%fd36, %fd35, %fd34;
	fma.rn.f64 	%fd37, %fd22, %fd28, %fd36;
	add.f64 	%fd38, %fd37, 0dBC46A4CB00B9E7B0;
	add.f64 	%fd39, %fd34, %fd38;
	sub.f64 	%fd40, %fd34, %fd39;
	add.f64 	%fd41, %fd38, %fd40;
	mul.rn.f64 	%fd42, %fd21, %fd21;
	neg.f64 	%fd43, %fd42;
	fma.rn.f64 	%fd44, %fd21, %fd21, %fd43;
	{
	.reg .b32 %temp; 
	mov.b64 	{%r22, %temp}, %fd33;
	}
	{
	.reg .b32 %temp; 
	mov.b64 	{%temp, %r23}, %fd33;
	}
	add.s32 	%r24, %r23, 1048576;
	mov.b64 	%fd45, {%r22, %r24};
	fma.rn.f64 	%fd46, %fd21, %fd45, %fd44;
	mul.rn.f64 	%fd47, %fd42, %fd21;
	neg.f64 	%fd48, %fd47;
	fma.rn.f64 	%fd49, %fd42, %fd21, %fd48;
	fma.rn.f64 	%fd50, %fd42, %fd33, %fd49;
	fma.rn.f64 	%fd51, %fd46, %fd21, %fd50;
	mul.rn.f64 	%fd52, %fd39, %fd47;
	neg.f64 	%fd53, %fd52;
	fma.rn.f64 	%fd54, %fd39, %fd47, %fd53;
	fma.rn.f64 	%fd55, %fd39, %fd51, %fd54;
	fma.rn.f64 	%fd56, %fd41, %fd47, %fd55;
	add.f64 	%fd57, %fd52, %fd56;
	sub.f64 	%fd58, %fd52, %fd57;
	add.f64 	%fd59, %fd56, %fd58;
	add.f64 	%fd60, %fd21, %fd57;
	sub.f64 	%fd61, %fd21, %fd60;
	add.f64 	%fd62, %fd57, %fd61;
	add.f64 	%fd63, %fd59, %fd62;
	add.f64 	%fd64, %fd33, %fd63;
	add.f64 	%fd65, %fd60, %fd64;
	sub.f64 	%fd66, %fd60, %fd65;
	add.f64 	%fd67, %fd64, %fd66;
	xor.b32  	%r25, %r48, -2147483648;
	mov.b32 	%r26, 1127219200;
	mov.b64 	%fd68, {%r25, %r26};
	mov.b32 	%r27, -2147483648;
	mov.b64 	%fd69, {%r27, %r26};
	sub.f64 	%fd70, %fd68, %fd69;
	fma.rn.f64 	%fd71, %fd70, 0d3FE62E42FEFA39EF, %fd65;
	fma.rn.f64 	%fd72, %fd70, 0dBFE62E42FEFA39EF, %fd71;
	sub.f64 	%fd73, %fd72, %fd65;
	sub.f64 	%fd74, %fd67, %fd73;
	fma.rn.f64 	%fd75, %fd70, 0d3C7ABC9E3B39803F, %fd74;
	add.f64 	%fd76, %fd71, %fd75;
	sub.f64 	%fd77, %fd71, %fd76;
	add.f64 	%fd78, %fd75, %fd77;
	{
	.reg .b32 %temp; 
	mov.b64 	{%temp, %r28}, %fd11;
	}
	{
	.reg .b32 %temp; 
	mov.b64 	{%r29, %temp}, %fd11;
	}
	shl.b32 	%r30, %r28, 1;
	setp.gt.u32 	%p3, %r30, -33554433;
	and.b32  	%r31, %r28, -15728641;
	selp.b32 	%r32, %r31, %r28, %p3;
	mov.b64 	%fd79, {%r29, %r32};
	mul.rn.f64 	%fd80, %fd76, %fd79;
	neg.f64 	%fd81, %fd80;
	fma.rn.f64 	%fd82, %fd76, %fd79, %fd81;
	fma.rn.f64 	%fd83, %fd78, %fd79, %fd82;
	add.f64 	%fd4, %fd80, %fd83;
	sub.f64 	%fd84, %fd80, %fd4;
	add.f64 	%fd5, %fd83, %fd84;
	fma.rn.f64 	%fd85, %fd4, 0d3FF71547652B82FE, 0d4338000000000000;
	{
	.reg .b32 %temp; 
	mov.b64 	{%r13, %temp}, %fd85;
	}
	mov.f64 	%fd86, 0dC338000000000000;
	add.rn.f64 	%fd87, %fd85, %fd86;
	fma.rn.f64 	%fd88, %fd87, 0dBFE62E42FEFA39EF, %fd4;
	fma.rn.f64 	%fd89, %fd87, 0dBC7ABC9E3B39803F, %fd88;
	fma.rn.f64 	%fd90, %fd89, 0d3E5ADE1569CE2BDF, 0d3E928AF3FCA213EA;
	fma.rn.f64 	%fd91, %fd90, %fd89, 0d3EC71DEE62401315;
	fma.rn.f64 	%fd92, %fd91, %fd89, 0d3EFA01997C89EB71;
	fma.rn.f64 	%fd93, %fd92, %fd89, 0d3F2A01A014761F65;
	fma.rn.f64 	%fd94, %fd93, %fd89, 0d3F56C16C1852B7AF;
	fma.rn.f64 	%fd95, %fd94, %fd89, 0d3F81111111122322;
	fma.rn.f64 	%fd96, %fd95, %fd89, 0d3FA55555555502A1;
	fma.rn.f64 	%fd97, %fd96, %fd89, 0d3FC5555555555511;
	fma.rn.f64 	%fd98, %fd97, %fd89, 0d3FE000000000000B;
	fma.rn.f64 	%fd99, %fd98, %fd89, 0d3FF0000000000000;
	fma.rn.f64 	%fd100, %fd99, %fd89, 0d3FF0000000000000;
	{
	.reg .b32 %temp; 
	mov.b64 	{%r14, %temp}, %fd100;
	}
	{
	.reg .b32 %temp; 
	mov.b64 	{%temp, %r15}, %fd100;
	}
	shl.b32 	%r33, %r13, 20;
	add.s32 	%r34, %r33, %r15;
	mov.b64 	%fd108, {%r14, %r34};
	{
	.reg .b32 %temp; 
	mov.b64 	{%temp, %r35}, %fd4;
	}
	mov.b32 	%f2, %r35;
	abs.f32 	%f1, %f2;
	setp.lt.f32 	%p4, %f1, 0f4086232B;
	@%p4 bra 	$L__BB3_7;
	setp.lt.f64 	%p5, %fd4, 0d0000000000000000;
	add.f64 	%fd101, %fd4, 0d7FF0000000000000;
	selp.f64 	%fd108, 0d0000000000000000, %fd101, %p5;
	setp.geu.f32 	%p6, %f1, 0f40874800;
	@%p6 bra 	$L__BB3_7;
	shr.u32 	%r36, %r13, 31;
	add.s32 	%r37, %r13, %r36;
	shr.s32 	%r38, %r37, 1;
	shl.b32 	%r39, %r38, 20;
	add.s32 	%r40, %r15, %r39;
	mov.b64 	%fd102, {%r14, %r40};
	sub.s32 	%r41, %r13, %r38;
	shl.b32 	%r42, %r41, 20;
	add.s32 	%r43, %r42, 1072693248;
	mov.b32 	%r44, 0;
	mov.b64 	%fd103, {%r44, %r43};
	mul.f64 	%fd108, %fd103, %fd102;
$L__BB3_7:
	abs.f64 	%fd104, %fd108;
	setp.eq.f64 	%p7, %fd104, 0d7FF0000000000000;
	fma.rn.f64 	%fd105, %fd108, %fd5, %fd108;
	selp.f64 	%fd106, %fd108, %fd105, %p7;
	st.param.f64 	[func_retval0], %fd106;
	ret;

}


// ===== COMPILED SASS (sm_100) =====

	.target	sm_100

	.elftype	@"ET_EXEC"


//--------------------- .note.nv.tkinfo           --------------------------
	.section	.note.nv.tkinfo,"",@"SHT_NOTE"
	.sectionflags	@"SHF_NOTE_NV_TKINFO"
	.tkinfo
        /*0018*/ 	.word	0x00000002
        /*0030*/ 	.string	""
        /*0030*/ 	.string	"ptxas"
        /*0030*/ 	.string	"Cuda compilation tools, release 13.0, V13.0.88"
        /*0030*/ 	.string	"Build cuda_13.0.r13.0/compiler.36424714_0"
        /*0030*/ 	.string	"-arch sm_100 -m 64 "



//--------------------- .note.nv.cuinfo           --------------------------
	.section	.note.nv.cuinfo,"",@"SHT_NOTE"
	.sectionflags	@"SHF_NOTE_NV_CUINFO"
        /*0018*/ 	.short	0x0002
        /*001a*/ 	.short	0x0064
        /*001c*/ 	.short	0x0082
	.zero		2


//--------------------- .nv.info                  --------------------------
	.section	.nv.info,"",@"SHT_CUDA_INFO"
	.align	4


	//----- nvinfo : EIATTR_REGCOUNT
	.align		4
        /*0000*/ 	.byte	0x04, 0x2f
        /*0002*/ 	.short	(.L_1 - .L_0)
	.align		4
.L_0:
        /*0004*/ 	.word	index@(_Z13computeForcesPdS_S_S_iiiS_d)
        /*0008*/ 	.word	0x00000028


	//----- nvinfo : EIATTR_FRAME_SIZE
	.align		4
.L_1:
        /*000c*/ 	.byte	0x04, 0x11
        /*000e*/ 	.short	(.L_3 - .L_2)
	.align		4
.L_2:
        /*0010*/ 	.word	index@($_Z13computeForcesPdS_S_S_iiiS_d$__internal_accurate_pow)
        /*0014*/ 	.word	0x00000000


	//----- nvinfo : EIATTR_FRAME_SIZE
	.align		4
.L_3:
        /*0018*/ 	.byte	0x04, 0x11
        /*001a*/ 	.short	(.L_5 - .L_4)
	.align		4
.L_4:
        /*001c*/ 	.word	index@($__internal_3_$__cuda_sm20_dsqrt_rn_f64_mediumpath_v1)
        /*0020*/ 	.word	0x00000000


	//----- nvinfo : EIATTR_FRAME_SIZE
	.align		4
.L_5:
        /*0024*/ 	.byte	0x04, 0x11
        /*0026*/ 	.short	(.L_7 - .L_6)
	.align		4
.L_6:
        /*0028*/ 	.word	index@($__internal_2_$__cuda_sm20_div_rn_f64_full)
        /*002c*/ 	.word	0x00000000


	//----- nvinfo : EIATTR_FRAME_SIZE
	.align		4
.L_7:
        /*0030*/ 	.byte	0x04, 0x11
        /*0032*/ 	.short	(.L_9 - .L_8)
	.align		4
.L_8:
        /*0034*/ 	.word	index@($__internal_1_$__cuda_sm20_dblrcp_rn_slowpath_v3)
        /*0038*/ 	.word	0x00000000


	//----- nvinfo : EIATTR_FRAME_SIZE
	.align		4
.L_9:
        /*003c*/ 	.byte	0x04, 0x11
        /*003e*/ 	.short	(.L_11 - .L_10)
	.align		4
.L_10:
        /*0040*/ 	.word	index@(_Z13computeForcesPdS_S_S_iiiS_d)
        /*0044*/ 	.word	0x00000000


	//----- nvinfo : EIATTR_REGCOUNT
	.align		4
.L_11:
        /*0048*/ 	.byte	0x04, 0x2f
        /*004a*/ 	.short	(.L_13 - .L_12)
	.align		4
.L_12:
        /*004c*/ 	.word	index@(_Z22aggregateAccelerationsPdS_S_S_PKdi)
        /*0050*/ 	.word	0x00000020


	//----- nvinfo : EIATTR_FRAME_SIZE
	.align		4
.L_13:
        /*0054*/ 	.byte	0x04, 0x11
        /*0056*/ 	.short	(.L_15 - .L_14)
	.align		4
.L_14:
        /*0058*/ 	.word	index@($__internal_0_$__cuda_sm20_div_rn_f64_full)
        /*005c*/ 	.word	0x00000000


	//----- nvinfo : EIATTR_FRAME_SIZE
	.align		4
.L_15:
        /*0060*/ 	.byte	0x04, 0x11
        /*0062*/ 	.short	(.L_17 - .L_16)
	.align		4
.L_16:
        /*0064*/ 	.word	index@(_Z22aggregateAccelerationsPdS_S_S_PKdi)
        /*0068*/ 	.word	0x00000000


	//----- nvinfo : EIATTR_REGCOUNT
	.align		4
.L_17:
        /*006c*/ 	.byte	0x04, 0x2f
        /*006e*/ 	.short	(.L_19 - .L_18)
	.align		4
.L_18:
        /*0070*/ 	.word	index@(_Z18numericalIntegrateiPdS_S_S_S_S_S_S_id)
        /*0074*/ 	.word	0x00000016


	//----- nvinfo : EIATTR_FRAME_SIZE
	.align		4
.L_19:
        /*0078*/ 	.byte	0x04, 0x11
        /*007a*/ 	.short	(.L_21 - .L_20)
	.align		4
.L_20:
        /*007c*/ 	.word	index@(_Z18numericalIntegrateiPdS_S_S_S_S_S_S_id)
        /*0080*/ 	.word	0x00000000


	//----- nvinfo : EIATTR_MIN_STACK_SIZE
	.align		4
.L_21:
        /*0084*/ 	.byte	0x04, 0x12
        /*0086*/ 	.short	(.L_23 - .L_22)
	.align		4
.L_22:
        /*0088*/ 	.word	index@(_Z18numericalIntegrateiPdS_S_S_S_S_S_S_id)
        /*008c*/ 	.word	0x00000000


	//----- nvinfo : EIATTR_MIN_STACK_SIZE
	.align		4
.L_23:
        /*0090*/ 	.byte	0x04, 0x12
        /*0092*/ 	.short	(.L_25 - .L_24)
	.align		4
.L_24:
        /*0094*/ 	.word	index@(_Z22aggregateAccelerationsPdS_S_S_PKdi)
        /*0098*/ 	.word	0x00000000


	//----- nvinfo : EIATTR_MIN_STACK_SIZE
	.align		4
.L_25:
        /*009c*/ 	.byte	0x04, 0x12
        /*009e*/ 	.short	(.L_27 - .L_26)
	.align		4
.L_26:
        /*00a0*/ 	.word	index@(_Z13computeForcesPdS_S_S_iiiS_d)
        /*00a4*/ 	.word	0x00000000
.L_27:


//--------------------- .nv.compat                --------------------------
	.section	.nv.compat,"",@"SHT_CUDA_COMPAT_INFO"
	.align	4
        /*0000*/ 	.byte	0x02, 0x09, 0x00, 0x00, 0x02, 0x02, 0x01, 0x00, 0x02, 0x05, 0x05, 0x00, 0x03, 0x07, 0x01, 0x01
        /*0010*/ 	.byte	0x02, 0x03, 0x00, 0x00, 0x02, 0x06, 0x01, 0x00, 0x04, 0x0b, 0x08, 0x00, 0x01, 0x00, 0x00, 0x00
        /*0020*/ 	.byte	0x00, 0x00, 0x00, 0x00


//--------------------- .nv.info._Z18numericalIntegrateiPdS_S_S_S_S_S_S_id --------------------------
	.section	.nv.info._Z18numericalIntegrateiPdS_S_S_S_S_S_S_id,"",@"SHT_CUDA_INFO"
	.sectionflags	@""
	.align	4


	//----- nvinfo : EIATTR_CUDA_API_VERSION
	.align		4
        /*0000*/ 	.byte	0x04, 0x37
        /*0002*/ 	.short	(.L_29 - .L_28)
.L_28:
        /*0004*/ 	.word	0x00000082


	//----- nvinfo : EIATTR_KPARAM_INFO
	.align		4
.L_29:
        /*0008*/ 	.byte	0x04, 0x17
        /*000a*/ 	.short	(.L_31 - .L_30)
.L_30:
        /*000c*/ 	.word	0x00000000
        /*0010*/ 	.short	0x000a
        /*0012*/ 	.short	0x0050
        /*0014*/ 	.byte	0x00, 0xf0, 0x21, 0x00


	//----- nvinfo : EIATTR_KPARAM_INFO
	.align		4
.L_31:
        /*0018*/ 	.byte	0x04, 0x17
        /*001a*/ 	.short	(.L_33 - .L_32)
.L_32:
        /*001c*/ 	.word	0x00000000
        /*0020*/ 	.short	0x0009
        /*0022*/ 	.short	0x0048
        /*0024*/ 	.byte	0x00, 0xf0, 0x11, 0x00


	//----- nvinfo : EIATTR_KPARAM_INFO
	.align		4
.L_33:
        /*0028*/ 	.byte	0x04, 0x17
        /*002a*/ 	.short	(.L_35 - .L_34)
.L_34:
        /*002c*/ 	.word	0x00000000
        /*0030*/ 	.short	0x0008
        /*0032*/ 	.short	0x0040
        /*0034*/ 	.byte	0x00, 0xf5, 0x21, 0x00


	//----- nvinfo : EIATTR_KPARAM_INFO
	.align		4
.L_35:
        /*0038*/ 	.byte	0x04, 0x17
        /*003a*/ 	.short	(.L_37 - .L_36)
.L_36:
        /*003c*/ 	.word	0x00000000
        /*0040*/ 	.short	0x0007
        /*0042*/ 	.short	0x0038
        /*0044*/ 	.byte	0x00, 0xf5, 0x21, 0x00


	//----- nvinfo : EIATTR_KPARAM_INFO
	.align		4
.L_37:
        /*0048*/ 	.byte	0x04, 0x17
        /*004a*/ 	.short	(.L_39 - .L_38)
.L_38:
        /*004c*/ 	.word	0x00000000
        /*0050*/ 	.short	0x0006
        /*0052*/ 	.short	0x0030
        /*0054*/ 	.byte	0x00, 0xf5, 0x21, 0x00


	//----- nvinfo : EIATTR_KPARAM_INFO
	.align		4
.L_39:
        /*0058*/ 	.byte	0x04, 0x17
        /*005a*/ 	.short	(.L_41 - .L_40)
.L_40:
        /*005c*/ 	.word	0x00000000
        /*0060*/ 	.short	0x0005
        /*0062*/ 	.short	0x0028
        /*0064*/ 	.byte	0x00, 0xf5, 0x21, 0x00


	//----- nvinfo : EIATTR_KPARAM_INFO
	.align		4
.L_41:
        /*0068*/ 	.byte	0x04, 0x17
        /*006a*/ 	.short	(.L_43 - .L_42)
.L_42:
        /*006c*/ 	.word	0x00000000
        /*0070*/ 	.short	0x0004
        /*0072*/ 	.short	0x0020
        /*0074*/ 	.byte	0x00, 0xf5, 0x21, 0x00


	//----- nvinfo : EIATTR_KPARAM_INFO
	.align		4
.L_43:
        /*0078*/ 	.byte	0x04, 0x17
        /*007a*/ 	.short	(.L_45 - .L_44)
.L_44:
        /*007c*/ 	.word	0x00000000
        /*0080*/ 	.short	0x0003
        /*0082*/ 	.short	0x0018
        /*0084*/ 	.byte	0x00, 0xf5, 0x21, 0x00


	//----- nvinfo : EIATTR_KPARAM_INFO
	.align		4
.L_45:
        /*0088*/ 	.byte	0x04, 0x17
        /*008a*/ 	.short	(.L_47 - .L_46)
.L_46:
        /*008c*/ 	.word	0x00000000
        /*0090*/ 	.short	0x0002
        /*0092*/ 	.short	0x0010
        /*0094*/ 	.byte	0x00, 0xf5, 0x21, 0x00


	//----- nvinfo : EIATTR_KPARAM_INFO
	.align		4
.L_47:
        /*0098*/ 	.byte	0x04, 0x17
        /*009a*/ 	.short	(.L_49 - .L_48)
.L_48:
        /*009c*/ 	.word	0x00000000
        /*00a0*/ 	.short	0x0001
        /*00a2*/ 	.short	0x0008
        /*00a4*/ 	.byte	0x00, 0xf5, 0x21, 0x00


	//----- nvinfo : EIATTR_KPARAM_INFO
	.align		4
.L_49:
        /*00a8*/ 	.byte	0x04, 0x17
        /*00aa*/ 	.short	(.L_51 - .L_50)
.L_50:
        /*00ac*/ 	.word	0x00000000
        /*00b0*/ 	.short	0x0000
        /*00b2*/ 	.short	0x0000
        /*00b4*/ 	.byte	0x00, 0xf0, 0x11, 0x00


	//----- nvinfo : EIATTR_SPARSE_MMA_MASK
	.align		4
.L_51:
        /*00b8*/ 	.byte	0x03, 0x50
        /*00ba*/ 	.short	0x0000


	//----- nvinfo : EIATTR_MAXREG_COUNT
	.align		4
        /*00bc*/ 	.byte	0x03, 0x1b
        /*00be*/ 	.short	0x00ff


	//----- nvinfo : EIATTR_MERCURY_ISA_VERSION
	.align		4
        /*00c0*/ 	.byte	0x03, 0x5f
        /*00c2*/ 	.short	0x0101


	//----- nvinfo : EIATTR_VRC_CTA_INIT_COUNT
	.align		4
        /*00c4*/ 	.byte	0x02, 0x4a
	.zero		1
	.zero		1


	//----- nvinfo : EIATTR_EXIT_INSTR_OFFSETS
	.align		4
        /*00c8*/ 	.byte	0x04, 0x1c
        /*00ca*/ 	.short	(.L_53 - .L_52)


	//   ....[0]....
.L_52:
        /*00cc*/ 	.word	0x00000070


	//   ....[1]....
        /*00d0*/ 	.word	0x000003b0


	//----- nvinfo : EIATTR_CBANK_PARAM_SIZE
	.align		4
.L_53:
        /*00d4*/ 	.byte	0x03, 0x19
        /*00d6*/ 	.short	0x0058


	//----- nvinfo : EIATTR_PARAM_CBANK
	.align		4
        /*00d8*/ 	.byte	0x04, 0x0a
        /*00da*/ 	.short	(.L_55 - .L_54)
	.align		4
.L_54:
        /*00dc*/ 	.word	index@(.nv.constant0._Z18numericalIntegrateiPdS_S_S_S_S_S_S_id)
        /*00e0*/ 	.short	0x0380
        /*00e2*/ 	.short	0x0058


	//----- nvinfo : EIATTR_SW_WAR
	.align		4
.L_55:
        /*00e4*/ 	.byte	0x04, 0x36
        /*00e6*/ 	.short	(.L_57 - .L_56)
.L_56:
        /*00e8*/ 	.word	0x00000008
.L_57:


//--------------------- .nv.info._Z22aggregateAccelerationsPdS_S_S_PKdi --------------------------
	.section	.nv.info._Z22aggregateAccelerationsPdS_S_S_PKdi,"",@"SHT_CUDA_INFO"
	.sectionflags	@""
	.align	4


	//----- nvinfo : EIATTR_CUDA_API_VERSION
	.align		4
        /*0000*/ 	.byte	0x04, 0x37
        /*0002*/ 	.short	(.L_59 - .L_58)
.L_58:
        /*0004*/ 	.word	0x00000082


	//----- nvinfo : EIATTR_KPARAM_INFO
	.align		4
.L_59:
        /*0008*/ 	.byte	0x04, 0x17
        /*000a*/ 	.short	(.L_61 - .L_60)
.L_60:
        /*000c*/ 	.word	0x00000000
        /*0010*/ 	.short	0x0005
        /*0012*/ 	.short	0x0028
        /*0014*/ 	.byte	0x00, 0xf0, 0x11, 0x00


	//----- nvinfo : EIATTR_KPARAM_INFO
	.align		4
.L_61:
        /*0018*/ 	.byte	0x04, 0x17
        /*001a*/ 	.short	(.L_63 - .L_62)
.L_62:
        /*001c*/ 	.word	0x00000000
        /*0020*/ 	.short	0x0004
        /*0022*/ 	.short	0x0020
        /*0024*/ 	.byte	0x00, 0xf5, 0x21, 0x00


	//----- nvinfo : EIATTR_KPARAM_INFO
	.align		4
.L_63:
        /*0028*/ 	.byte	0x04, 0x17
        /*002a*/ 	.short	(.L_65 - .L_64)
.L_64:
        /*002c*/ 	.word	0x00000000
        /*0030*/ 	.short	0x0003
        /*0032*/ 	.short	0x0018
        /*0034*/ 	.byte	0x00, 0xf5, 0x21, 0x00


	//----- nvinfo : EIATTR_KPARAM_INFO
	.align		4
.L_65:
        /*0038*/ 	.byte	0x04, 0x17
        /*003a*/ 	.short	(.L_67 - .L_66)
.L_66:
        /*003c*/ 	.word	0x00000000
        /*0040*/ 	.short	0x0002
        /*0042*/ 	.short	0x0010
        /*0044*/ 	.byte	0x00, 0xf5, 0x21, 0x00


	//----- nvinfo : EIATTR_KPARAM_INFO
	.align		4
.L_67:
        /*0048*/ 	.byte	0x04, 0x17
        /*004a*/ 	.short	(.L_69 - .L_68)
.L_68:
        /*004c*/ 	.word	0x00000000
        /*0050*/ 	.short	0x0001
        /*0052*/ 	.short	0x0008
        /*0054*/ 	.byte	0x00, 0xf5, 0x21, 0x00


	//----- nvinfo : EIATTR_KPARAM_INFO
	.align		4
.L_69:
        /*0058*/ 	.byte	0x04, 0x17
        /*005a*/ 	.short	(.L_71 - .L_70)
.L_70:
        /*005c*/ 	.word	0x00000000
        /*0060*/ 	.short	0x0000
        /*0062*/ 	.short	0x0000
        /*0064*/ 	.byte	0x00, 0xf5, 0x21, 0x00


	//----- nvinfo : EIATTR_SPARSE_MMA_MASK
	.align		4
.L_71:
        /*0068*/ 	.byte	0x03, 0x50
        /*006a*/ 	.short	0x0000


	//----- nvinfo : EIATTR_MAXREG_COUNT
	.align		4
        /*006c*/ 	.byte	0x03, 0x1b
        /*006e*/ 	.short	0x00ff


	//----- nvinfo : EIATTR_MERCURY_ISA_VERSION
	.align		4
        /*0070*/ 	.byte	0x03, 0x5f
        /*0072*/ 	.short	0x0101


	//----- nvinfo : EIATTR_VRC_CTA_INIT_COUNT
	.align		4
        /*0074*/ 	.byte	0x02, 0x4a
	.zero		1
	.zero		1


	//----- nvinfo : EIATTR_EXIT_INSTR_OFFSETS
	.align		4
        /*0078*/ 	.byte	0x04, 0x1c
        /*007a*/ 	.short	(.L_73 - .L_72)


	//   ....[0]....
.L_72:
        /*007c*/ 	.word	0x00000070


	//   ....[1]....
        /*0080*/ 	.word	0x00000f00


	//   ....[2]....
        /*0084*/ 	.word	0x00000f70


	//----- nvinfo : EIATTR_CRS_STACK_SIZE
	.align		4
.L_73:
        /*0088*/ 	.byte	0x04, 0x1e
        /*008a*/ 	.short	(.L_75 - .L_74)
.L_74:
        /*008c*/ 	.word	0x00000000


	//----- nvinfo : EIATTR_CBANK_PARAM_SIZE
	.align		4
.L_75:
        /*0090*/ 	.byte	0x03, 0x19
        /*0092*/ 	.short	0x002c


	//----- nvinfo : EIATTR_PARAM_CBANK
	.align		4
        /*0094*/ 	.byte	0x04, 0x0a
        /*0096*/ 	.short	(.L_77 - .L_76)
	.align		4
.L_76:
        /*0098*/ 	.word	index@(.nv.constant0._Z22aggregateAccelerationsPdS_S_S_PKdi)
        /*009c*/ 	.short	0x0380
        /*009e*/ 	.short	0x002c


	//----- nvinfo : EIATTR_SW_WAR
	.align		4
.L_77:
        /*00a0*/ 	.byte	0x04, 0x36
        /*00a2*/ 	.short	(.L_79 - .L_78)
.L_78:
        /*00a4*/ 	.word	0x00000008
.L_79:


//--------------------- .nv.info._Z13computeForcesPdS_S_S_iiiS_d --------------------------
	.section	.nv.info._Z13computeForcesPdS_S_S_iiiS_d,"",@"SHT_CUDA_INFO"
	.sectionflags	@""
	.align	4


	//----- nvinfo : EIATTR_CUDA_API_VERSION
	.align		4
        /*0000*/ 	.byte	0x04, 0x37
        /*0002*/ 	.short	(.L_81 - .L_80)
.L_80:
        /*0004*/ 	.word	0x00000082


	//----- nvinfo : EIATTR_KPARAM_INFO
	.align		4
.L_81:
        /*0008*/ 	.byte	0x04, 0x17
        /*000a*/ 	.short	(.L_83 - .L_82)
.L_82:
        /*000c*/ 	.word	0x00000000
        /*0010*/ 	.short	0x0008
        /*0012*/ 	.short	0x0038
        /*0014*/ 	.byte	0x00, 0xf0, 0x21, 0x00


	//----- nvinfo : EIATTR_KPARAM_INFO
	.align		4
.L_83:
        /*0018*/ 	.byte	0x04, 0x17
        /*001a*/ 	.short	(.L_85 - .L_84)
.L_84:
        /*001c*/ 	.word	0x00000000
        /*0020*/ 	.short	0x0007
        /*0022*/ 	.short	0x0030
        /*0024*/ 	.byte	0x00, 0xf5, 0x21, 0x00


	//----- nvinfo : EIATTR_KPARAM_INFO
	.align		4
.L_85:
        /*0028*/ 	.byte	0x04, 0x17
        /*002a*/ 	.short	(.L_87 - .L_86)
.L_86:
        /*002c*/ 	.word	0x00000000
        /*0030*/ 	.short	0x0006
        /*0032*/ 	.short	0x0028
        /*0034*/ 	.byte	0x00, 0xf0, 0x11, 0x00


	//----- nvinfo : EIATTR_KPARAM_INFO
	.align		4
.L_87:
        /*0038*/ 	.byte	0x04, 0x17
        /*003a*/ 	.short	(.L_89 - .L_88)
.L_88:
        /*003c*/ 	.word	0x00000000
        /*0040*/ 	.short	0x0005
        /*0042*/ 	.short	0x0024
        /*0044*/ 	.byte	0x00, 0xf0, 0x11, 0x00


	//----- nvinfo : EIATTR_KPARAM_INFO
	.align		4
.L_89:
        /*0048*/ 	.byte	0x04, 0x17
        /*004a*/ 	.short	(.L_91 - .L_90)
.L_90:
        /*004c*/ 	.word	0x00000000
        /*0050*/ 	.short	0x0004
        /*0052*/ 	.short	0x0020
        /*0054*/ 	.byte	0x00, 0xf0, 0x11, 0x00


	//----- nvinfo : EIATTR_KPARAM_INFO
	.align		4
.L_91:
        /*0058*/ 	.byte	0x04, 0x17
        /*005a*/ 	.short	(.L_93 - .L_92)
.L_92:
        /*005c*/ 	.word	0x00000000
        /*0060*/ 	.short	0x0003
        /*0062*/ 	.short	0x0018
        /*0064*/ 	.byte	0x00, 0xf5, 0x21, 0x00


	//----- nvinfo : EIATTR_KPARAM_INFO
	.align		4
.L_93:
        /*0068*/ 	.byte	0x04, 0x17
        /*006a*/ 	.short	(.L_95 - .L_94)
.L_94:
        /*006c*/ 	.word	0x00000000
        /*0070*/ 	.short	0x0002
        /*0072*/ 	.short	0x0010
        /*0074*/ 	.byte	0x00, 0xf5, 0x21, 0x00


	//----- nvinfo : EIATTR_KPARAM_INFO
	.align		4
.L_95:
        /*0078*/ 	.byte	0x04, 0x17
        /*007a*/ 	.short	(.L_97 - .L_96)
.L_96:
        /*007c*/ 	.word	0x00000000
        /*0080*/ 	.short	0x0001
        /*0082*/ 	.short	0x0008
        /*0084*/ 	.byte	0x00, 0xf5, 0x21, 0x00


	//----- nvinfo : EIATTR_KPARAM_INFO
	.align		4
.L_97:
        /*0088*/ 	.byte	0x04, 0x17
        /*008a*/ 	.short	(.L_99 - .L_98)
.L_98:
        /*008c*/ 	.word	0x00000000
        /*0090*/ 	.short	0x0000
        /*0092*/ 	.short	0x0000
        /*0094*/ 	.byte	0x00, 0xf5, 0x21, 0x00


	//----- nvinfo : EIATTR_SPARSE_MMA_MASK
	.align		4
.L_99:
        /*0098*/ 	.byte	0x03, 0x50
        /*009a*/ 	.short	0x0000


	//----- nvinfo : EIATTR_MAXREG_COUNT
	.align		4
        /*009c*/ 	.byte	0x03, 0x1b
        /*009e*/ 	.short	0x00ff


	//----- nvinfo : EIATTR_MERCURY_ISA_VERSION
	.align		4
        /*00a0*/ 	.byte	0x03, 0x5f
        /*00a2*/ 	.short	0x0101


	//----- nvinfo : EIATTR_VRC_CTA_INIT_COUNT
	.align		4
        /*00a4*/ 	.byte	0x02, 0x4a
	.zero		1
	.zero		1


	//----- nvinfo : EIATTR_EXIT_INSTR_OFFSETS
	.align		4
        /*00a8*/ 	.byte	0x04, 0x1c
        /*00aa*/ 	.short	(.L_101 - .L_100)


	//   ....[0]....
.L_100:
        /*00ac*/ 	.word	0x000000c0


	//   ....[1]....
        /*00b0*/ 	.word	0x00000390


	//   ....[2]....
        /*00b4*/ 	.word	0x00001090


	//----- nvinfo : EIATTR_CRS_STACK_SIZE
	.align		4
.L_101:
        /*00b8*/ 	.byte	0x04, 0x1e
        /*00ba*/ 	.short	(.L_103 - .L_102)
.L_102:
        /*00bc*/ 	.word	0x00000000


	//----- nvinfo : EIATTR_CBANK_PARAM_SIZE
	.align		4
.L_103:
        /*00c0*/ 	.byte	0x03, 0x19
        /*00c2*/ 	.short	0x0040


	//----- nvinfo : EIATTR_PARAM_CBANK
	.align		4
        /*00c4*/ 	.byte	0x04, 0x0a
        /*00c6*/ 	.short	(.L_105 - .L_104)
	.align		4
.L_104:
        /*00c8*/ 	.word	index@(.nv.constant0._Z13computeForcesPdS_S_S_iiiS_d)
        /*00cc*/ 	.short	0x0380
        /*00ce*/ 	.short	0x0040


	//----- nvinfo : EIATTR_SW_WAR
	.align		4
.L_105:
        /*00d0*/ 	.byte	0x04, 0x36
        /*00d2*/ 	.short	(.L_107 - .L_106)
.L_106:
        /*00d4*/ 	.word	0x00000008
.L_107:


//--------------------- .nv.callgraph             --------------------------
	.section	.nv.callgraph,"",@"SHT_CUDA_CALLGRAPH"
	.align	4
	.sectionentsize	8
	.align		4
        /*0000*/ 	.word	0x00000000
	.align		4
        /*0004*/ 	.word	0xffffffff
	.align		4
        /*0008*/ 	.word	0x00000000
	.align		4
        /*000c*/ 	.word	0xfffffffe
	.align		4
        /*0010*/ 	.word	0x00000000
	.align		4
        /*0014*/ 	.word	0xfffffffd
	.align		4
        /*0018*/ 	.word	0x00000000
	.align		4
        /*001c*/ 	.word	0xfffffffc


//--------------------- .text._Z18numericalIntegrateiPdS_S_S_S_S_S_S_id --------------------------
	.section	.text._Z18numericalIntegrateiPdS_S_S_S_S_S_S_id,"ax",@progbits
	.align	128
        .global         _Z18numericalIntegrateiPdS_S_S_S_S_S_S_id
        .type           _Z18numericalIntegrateiPdS_S_S_S_S_S_S_id,@function
        .size           _Z18numericalIntegrateiPdS_S_S_S_S_S_S_id,(.L_x_60 - _Z18numericalIntegrateiPdS_S_S_S_S_S_S_id)
        .other          _Z18numericalIntegrateiPdS_S_S_S_S_S_S_id,@"STO_CUDA_ENTRY STV_DEFAULT"
_Z18numericalIntegrateiPdS_S_S_S_S_S_S_id:
.text._Z18numericalIntegrateiPdS_S_S_S_S_S_S_id:
[----:B------:R-:W-:Y:S01]  /*0000*/  LDC R1, c[0x0][0x37c] ;  /* 0x0000df00ff017b82 */ /* 0x000fe20000000800 */
[----:B------:R-:W0:Y:S07]  /*0010*/  S2R R3, SR_TID.X ;  /* 0x0000000000037919 */ /* 0x000e2e0000002100 */
[----:B------:R-:W0:Y:S01]  /*0020*/  S2UR UR4, SR_CTAID.X ;  /* 0x00000000000479c3 */ /* 0x000e220000002500 */
[----:B------:R-:W1:Y:S07]  /*0030*/  LDCU UR6, c[0x0][0x3c8] ;  /* 0x00007900ff0677ac */ /* 0x000e6e0008000800 */
[----:B------:R-:W0:Y:S02]  /*0040*/  LDC R0, c[0x0][0x360] ;  /* 0x0000d800ff007b82 */ /* 0x000e240000000800 */
[----:B0-----:R-:W-:-:S05]  /*0050*/  IMAD R0, R0, UR4, R3 ;  /* 0x0000000400007c24 */ /* 0x001fca000f8e0203 */
[----:B-1----:R-:W-:-:S13]  /*0060*/  ISETP.GE.AND P0, PT, R0, UR6, PT ;  /* 0x0000000600007c0c */ /* 0x002fda000bf06270 */
[----:B------:R-:W-:Y:S05]  /*0070*/  @P0 EXIT ;  /* 0x000000000000094d */ /* 0x000fea0003800000 */
[----:B------:R-:W0:Y:S01]  /*0080*/  LDC R10, c[0x0][0x380] ;  /* 0x0000e000ff0a7b82 */ /* 0x000e220000000800 */
[----:B------:R-:W-:Y:S01]  /*0090*/  HFMA2 R5, -RZ, RZ, -3.279296875, 266.25 ;  /* 0xc28f5c29ff057431 */ /* 0x000fe200000001ff */
[----:B------:R-:W1:Y:S01]  /*00a0*/  LDCU.64 UR4, c[0x0][0x358] ;  /* 0x00006b00ff0477ac */ /* 0x000e620008000a00 */
[----:B------:R-:W2:Y:S05]  /*00b0*/  LDCU.64 UR8, c[0x0][0x3d0] ;  /* 0x00007a00ff0877ac */ /* 0x000eaa0008000a00 */
[----:B------:R-:W3:Y:S08]  /*00c0*/  LDC.64 R2, c[0x0][0x398] ;  /* 0x0000e600ff027b82 */ /* 0x000ef00000000a00 */
[----:B------:R-:W4:Y:S01]  /*00d0*/  LDC.64 R12, c[0x0][0x3b8] ;  /* 0x0000ee00ff0c7b82 */ /* 0x000f220000000a00 */
[----:B0-----:R-:W-:-:S07]  /*00e0*/  IMAD R4, R10, R5, 0x51eb850 ;  /* 0x051eb8500a047424 */ /* 0x001fce00078e0205 */
[----:B------:R-:W0:Y:S01]  /*00f0*/  LDC.64 R18, c[0x0][0x3a0] ;  /* 0x0000e800ff127b82 */ /* 0x000e220000000a00 */
[----:B------:R-:W-:-:S04]  /*0100*/  SHF.L.W.U32.HI R4, R4, 0x1e, R4 ;  /* 0x0000001e04047819 */ /* 0x000fc80000010e04 */
[----:B------:R-:W-:-:S13]  /*0110*/  ISETP.GT.U32.AND P0, PT, R4, 0x28f5c28, PT ;  /* 0x028f5c280400780c */ /* 0x000fda0003f04070 */
[----:B---3--:R-:W-:Y:S01]  /*0120*/  @!P0 IMAD.WIDE R2, R0, 0x8, R2 ;  /* 0x0000000800028825 */ /* 0x008fe200078e0202 */
[----:B------:R-:W3:Y:S04]  /*0130*/  @!P0 LDC.64 R6, c[0x0][0x388] ;  /* 0x0000e200ff068b82 */ /* 0x000ee80000000a00 */
[----:B-1----:R1:W5:Y:S01]  /*0140*/  @!P0 LDG.E.64 R4, desc[UR4][R2.64] ;  /* 0x0000000402048981 */ /* 0x002362000c1e1b00 */
[----:B------:R-:W-:-:S03]  /*0150*/  @!P0 IMAD.HI R10, R10, 0x51eb851f, RZ ;  /* 0x51eb851f0a0a8827 */ /* 0x000fc600078e02ff */
[----:B------:R-:W2:Y:S02]  /*0160*/  @!P0 LDC.64 R8, c[0x0][0x3a0] ;  /* 0x0000e800ff088b82 */ /* 0x000ea40000000a00 */
[----:B------:R-:W-:-:S04]  /*0170*/  @!P0 SHF.R.U32.HI R11, RZ, 0x1f, R10 ;  /* 0x0000001fff0b8819 */ /* 0x000fc8000001160a */
[----:B------:R-:W-:Y:S02]  /*0180*/  @!P0 LEA.HI.SX32 R11, R10, R11, 0x1b ;  /* 0x0000000b0a0b8211 */ /* 0x000fe400078fdaff */
[----:B-1----:R-:W1:Y:S03]  /*0190*/  LDC.64 R2, c[0x0][0x3a8] ;  /* 0x0000ea00ff027b82 */ /* 0x002e660000000a00 */
[----:B------:R-:W-:-:S04]  /*01a0*/  @!P0 IMAD R15, R11, UR6, R0 ;  /* 0x000000060b0f8c24 */ /* 0x000fc8000f8e0200 */
[C---:B---3--:R-:W-:Y:S01]  /*01b0*/  @!P0 IMAD.WIDE R6, R15.reuse, 0x8, R6 ;  /* 0x000000080f068825 */ /* 0x048fe200078e0206 */
[----:B------:R-:W3:Y:S03]  /*01c0*/  LDC.64 R10, c[0x0][0x390] ;  /* 0x0000e400ff0a7b82 */ /* 0x000ee60000000a00 */
[----:B--2---:R-:W-:Y:S01]  /*01d0*/  @!P0 IMAD.WIDE R8, R0, 0x8, R8 ;  /* 0x0000000800088825 */ /* 0x004fe200078e0208 */
[----:B-----5:R2:W-:Y:S05]  /*01e0*/  @!P0 STG.E.64 desc[UR4][R6.64], R4 ;  /* 0x0000000406008986 */ /* 0x0205ea000c101b04 */
[----:B------:R-:W5:Y:S01]  /*01f0*/  @!P0 LDG.E.64 R8, desc[UR4][R8.64] ;  /* 0x0000000408088981 */ /* 0x000f62000c1e1b00 */
[----:B---3--:R-:W-:-:S04]  /*0200*/  @!P0 IMAD.WIDE R10, R15, 0x8, R10 ;  /* 0x000000080f0a8825 */ /* 0x008fc800078e020a */
[----:B----4-:R-:W-:-:S04]  /*0210*/  IMAD.WIDE R12, R0, 0x8, R12 ;  /* 0x00000008000c7825 */ /* 0x010fc800078e020c */
[C---:B-1----:R-:W-:Y:S01]  /*0220*/  IMAD.WIDE R2, R0.reuse, 0x8, R2 ;  /* 0x0000000800027825 */ /* 0x042fe200078e0202 */
[----:B--2---:R-:W1:Y:S08]  /*0230*/  LDC.64 R6, c[0x0][0x3c0] ;  /* 0x0000f000ff067b82 */ /* 0x004e700000000a00 */
[----:B------:R-:W2:Y:S01]  /*0240*/  LDC.64 R4, c[0x0][0x3b0] ;  /* 0x0000ec00ff047b82 */ /* 0x000ea20000000a00 */
[----:B-----5:R3:W-:Y:S04]  /*0250*/  @!P0 STG.E.64 desc[UR4][R10.64], R8 ;  /* 0x000000080a008986 */ /* 0x0207e8000c101b04 */
[----:B------:R-:W4:Y:S04]  /*0260*/  LDG.E.64 R12, desc[UR4][R12.64] ;  /* 0x000000040c0c7981 */ /* 0x000f28000c1e1b00 */
[----:B------:R-:W4:Y:S01]  /*0270*/  LDG.E.64 R14, desc[UR4][R2.64] ;  /* 0x00000004020e7981 */ /* 0x000f22000c1e1b00 */
[----:B-1----:R-:W-:-:S04]  /*0280*/  IMAD.WIDE R6, R0, 0x8, R6 ;  /* 0x0000000800067825 */ /* 0x002fc800078e0206 */
[----:B--2---:R-:W-:Y:S01]  /*0290*/  IMAD.WIDE R4, R0, 0x8, R4 ;  /* 0x0000000800047825 */ /* 0x004fe200078e0204 */
[----:B---3--:R-:W1:Y:S01]  /*02a0*/  LDC.64 R10, c[0x0][0x398] ;  /* 0x0000e600ff0a7b82 */ /* 0x008e620000000a00 */
[----:B----4-:R-:W-:-:S07]  /*02b0*/  DFMA R14, R12, UR8, R14 ;  /* 0x000000080c0e7c2b */ /* 0x010fce000800000e */
[----:B------:R-:W-:Y:S04]  /*02c0*/  STG.E.64 desc[UR4][R2.64], R14 ;  /* 0x0000000e02007986 */ /* 0x000fe8000c101b04 */
[----:B------:R-:W2:Y:S04]  /*02d0*/  LDG.E.64 R6, desc[UR4][R6.64] ;  /* 0x0000000406067981 */ /* 0x000ea8000c1e1b00 */
[----:B------:R-:W2:Y:S01]  /*02e0*/  LDG.E.64 R8, desc[UR4][R4.64] ;  /* 0x0000000404087981 */ /* 0x000ea2000c1e1b00 */
[----:B-1----:R-:W-:Y:S01]  /*02f0*/  IMAD.WIDE R16, R0, 0x8, R10 ;  /* 0x0000000800107825 */ /* 0x002fe200078e020a */
[----:B--2---:R-:W-:-:S07]  /*0300*/  DFMA R8, R6, UR8, R8 ;  /* 0x0000000806087c2b */ /* 0x004fce0008000008 */
[----:B------:R-:W-:Y:S04]  /*0310*/  STG.E.64 desc[UR4][R4.64], R8 ;  /* 0x0000000804007986 */ /* 0x000fe8000c101b04 */
[----:B------:R-:W2:Y:S04]  /*0320*/  LDG.E.64 R10, desc[UR4][R2.64] ;  /* 0x00000004020a7981 */ /* 0x000ea8000c1e1b00 */
[----:B------:R-:W2:Y:S01]  /*0330*/  LDG.E.64 R12, desc[UR4][R16.64] ;  /* 0x00000004100c7981 */ /* 0x000ea2000c1e1b00 */
[----:B0-----:R-:W-:Y:S01]  /*0340*/  IMAD.WIDE R18, R0, 0x8, R18 ;  /* 0x0000000800127825 */ /* 0x001fe200078e0212 */
[----:B--2---:R-:W-:-:S07]  /*0350*/  DFMA R10, R10, UR8, R12 ;  /* 0x000000080a0a7c2b */ /* 0x004fce000800000c */
[----:B------:R-:W-:Y:S04]  /*0360*/  STG.E.64 desc[UR4][R16.64], R10 ;  /* 0x0000000a10007986 */ /* 0x000fe8000c101b04 */
[----:B------:R-:W2:Y:S04]  /*0370*/  LDG.E.64 R6, desc[UR4][R4.64] ;  /* 0x0000000404067981 */ /* 0x000ea8000c1e1b00 */
[----:B------:R-:W2:Y:S02]  /*0380*/  LDG.E.64 R12, desc[UR4][R18.64] ;  /* 0x00000004120c7981 */ /* 0x000ea4000c1e1b00 */
[----:B--2---:R-:W-:-:S07]  /*0390*/  DFMA R6, R6, UR8, R12 ;  /* 0x0000000806067c2b */ /* 0x004fce000800000c */
[----:B------:R-:W-:Y:S01]  /*03a0*/  STG.E.64 desc[UR4][R18.64], R6 ;  /* 0x0000000612007986 */ /* 0x000fe2000c101b04 */
[----:B------:R-:W-:Y:S05]  /*03b0*/  EXIT ;  /* 0x000000000000794d */ /* 0x000fea0003800000 */
.L_x_0:
[----:B------:R-:W-:-:S00]  /*03c0*/  BRA `(.L_x_0) ;  /* 0xfffffffc00fc7947 */ /* 0x000fc0000383ffff */
[----:B------:R-:W-:-:S00]  /*03d0*/  NOP ;  /* 0x0000000000007918 */ /* 0x000fc00000000000 */
        /* <DEDUP_REMOVED lines=10> */
.L_x_60:


//--------------------- .text._Z22aggregateAccelerationsPdS_S_S_PKdi --------------------------
	.section	.text._Z22aggregateAccelerationsPdS_S_S_PKdi,"ax",@progbits
	.align	128
        .global         _Z22aggregateAccelerationsPdS_S_S_PKdi
        .type           _Z22aggregateAccelerationsPdS_S_S_PKdi,@function
        .size           _Z22aggregateAccelerationsPdS_S_S_PKdi,(.L_x_55 - _Z22aggregateAccelerationsPdS_S_S_PKdi)
        .other          _Z22aggregateAccelerationsPdS_S_S_PKdi,@"STO_CUDA_ENTRY STV_DEFAULT"
_Z22aggregateAccelerationsPdS_S_S_PKdi:
.text._Z22aggregateAccelerationsPdS_S_S_PKdi:
        /* <DEDUP_REMOVED lines=8> */
[----:B------:R-:W-:Y:S01]  /*0080*/  UISETP.GE.AND UP0, UPT, UR7, 0x1, UPT ;  /* 0x000000010700788c */ /* 0x000fe2000bf06270 */
[----:B------:R-:W-:Y:S02]  /*0090*/  CS2R R12, SRZ ;  /* 0x00000000000c7805 */ /* 0x000fe4000001ff00 */
[----:B------:R-:W-:Y:S01]  /*00a0*/  CS2R R10, SRZ ;  /* 0x00000000000a7805 */ /* 0x000fe2000001ff00 */
[----:B------:R-:W0:Y:S05]  /*00b0*/  LDCU.64 UR12, c[0x0][0x358] ;  /* 0x00006b00ff0c77ac */ /* 0x000e2a0008000a00 */
[----:B------:R-:W-:Y:S05]  /*00c0*/  BRA.U !UP0, `(.L_x_1) ;  /* 0x0000000908b47547 */ /* 0x000fea000b800000 */
[----:B------:R-:W-:Y:S02]  /*00d0*/  UISETP.GE.U32.AND UP1, UPT, UR7, 0x10, UPT ;  /* 0x000000100700788c */ /* 0x000fe4000bf26070 */
[----:B------:R-:W-:Y:S01]  /*00e0*/  IMAD R2, R0, UR7, RZ ;  /* 0x0000000700027c24 */ /* 0x000fe2000f8e02ff */
[----:B------:R-:W-:Y:S01]  /*00f0*/  ULOP3.LUT UR10, UR7, 0xf, URZ, 0xc0, !UPT ;  /* 0x0000000f070a7892 */ /* 0x000fe2000f8ec0ff */
[----:B------:R-:W-:Y:S02]  /*0100*/  CS2R R10, SRZ ;  /* 0x00000000000a7805 */ /* 0x000fe4000001ff00 */
[----:B------:R-:W-:Y:S01]  /*0110*/  CS2R R12, SRZ ;  /* 0x00000000000c7805 */ /* 0x000fe2000001ff00 */
[----:B------:R-:W-:Y:S01]  /*0120*/  UMOV UR4, URZ ;  /* 0x000000ff00047c82 */ /* 0x000fe20008000000 */
[----:B------:R-:W-:Y:S01]  /*0130*/  UISETP.NE.AND UP0, UPT, UR10, URZ, UPT ;  /* 0x000000ff0a00728c */ /* 0x000fe2000bf05270 */
[----:B------:R-:W-:Y:S10]  /*0140*/  BRA.U !UP1, `(.L_x_2) ;  /* 0x0000000509407547 */ /* 0x000ff4000b800000 */
[----:B------:R-:W1:Y:S01]  /*0150*/  LDCU.64 UR8, c[0x0][0x388] ;  /* 0x00007100ff0877ac */ /* 0x000e620008000a00 */
[----:B------:R-:W-:Y:S01]  /*0160*/  IMAD.MOV.U32 R3, RZ, RZ, R2 ;  /* 0x000000ffff037224 */ /* 0x000fe200078e0002 */
[----:B------:R-:W-:Y:S01]  /*0170*/  CS2R R10, SRZ ;  /* 0x00000000000a7805 */ /* 0x000fe2000001ff00 */
[----:B------:R-:W-:Y:S02]  /*0180*/  ULOP3.LUT UR4, UR7, 0x7ffffff0, URZ, 0xc0, !UPT ;  /* 0x7ffffff007047892 */ /* 0x000fe4000f8ec0ff */
[----:B-1----:R-:W-:Y:S02]  /*0190*/  UIADD3 UR5, UP1, UPT, UR8, 0x40, URZ ;  /* 0x0000004008057890 */ /* 0x002fe4000ff3e0ff */
[----:B------:R-:W-:Y:S02]  /*01a0*/  UIADD3 UR8, UPT, UPT, -UR4, URZ, URZ ;  /* 0x000000ff04087290 */ /* 0x000fe4000fffe1ff */
[----:B------:R-:W-:-:S12]  /*01b0*/  UIADD3.X UR6, UPT, UPT, URZ, UR9, URZ, UP1, !UPT ;  /* 0x00000009ff067290 */ /* 0x000fd80008ffe4ff */
.L_x_3:
[----:B------:R-:W1:Y:S02]  /*01c0*/  LDC.64 R6, c[0x0][0x380] ;  /* 0x0000e000ff067b82 */ /* 0x000e640000000a00 */
[----:B-1----:R-:W-:-:S05]  /*01d0*/  IMAD.WIDE R6, R3, 0x8, R6 ;  /* 0x0000000803067825 */ /* 0x002fca00078e0206 */
[----:B0-----:R-:W2:Y:S04]  /*01e0*/  LDG.E.64 R16, desc[UR12][R6.64] ;  /* 0x0000000c06107981 */ /* 0x001ea8000c1e1b00 */
[----:B------:R-:W3:Y:S01]  /*01f0*/  LDG.E.64 R14, desc[UR12][R6.64+0x8] ;  /* 0x0000080c060e7981 */ /* 0x000ee2000c1e1b00 */
[----:B------:R-:W-:Y:S02]  /*0200*/  IMAD.U32 R4, RZ, RZ, UR5 ;  /* 0x00000005ff047e24 */ /* 0x000fe4000f8e00ff */
[----:B------:R-:W-:Y:S01]  /*0210*/  IMAD.U32 R5, RZ, RZ, UR6 ;  /* 0x00000006ff057e24 */ /* 0x000fe2000f8e00ff */
[----:B------:R-:W4:Y:S01]  /*0220*/  LDG.E.64 R8, desc[UR12][R6.64+0x10] ;  /* 0x0000100c06087981 */ /* 0x000f22000c1e1b00 */
[----:B------:R-:W-:-:S03]  /*0230*/  IMAD.WIDE R4, R3, 0x8, R4 ;  /* 0x0000000803047825 */ /* 0x000fc600078e0204 */
[----:B------:R-:W5:Y:S04]  /*0240*/  LDG.E.64 R26, desc[UR12][R6.64+0x18] ;  /* 0x0000180c061a7981 */ /* 0x000f68000c1e1b00 */
[----:B------:R-:W5:Y:S04]  /*0250*/  LDG.E.64 R24, desc[UR12][R4.64+-0x40] ;  /* 0xffffc00c04187981 */ /* 0x000f68000c1e1b00 */
[----:B------:R-:W5:Y:S04]  /*0260*/  LDG.E.64 R20, desc[UR12][R6.64+0x20] ;  /* 0x0000200c06147981 */ /* 0x000f68000c1e1b00 */
[----:B------:R-:W5:Y:S04]  /*0270*/  LDG.E.64 R22, desc[UR12][R4.64+-0x38] ;  /* 0xffffc80c04167981 */ /* 0x000f68000c1e1b00 */
[----:B------:R-:W5:Y:S04]  /*0280*/  LDG.E.64 R18, desc[UR12][R6.64+0x28] ;  /* 0x0000280c06127981 */ /* 0x000f68000c1e1b00 */
[----:B------:R-:W5:Y:S01]  /*0290*/  LDG.E.64 R28, desc[UR12][R6.64+0x78] ;  /* 0x0000780c061c7981 */ /* 0x000f62000c1e1b00 */
[----:B--2---:R-:W-:-:S03]  /*02a0*/  DADD R16, R16, R12 ;  /* 0x0000000010107229 */ /* 0x004fc6000000000c */
[----:B------:R-:W2:Y:S05]  /*02b0*/  LDG.E.64 R12, desc[UR12][R4.64+-0x28] ;  /* 0xffffd80c040c7981 */ /* 0x000eaa000c1e1b00 */
[----:B---3--:R-:W-:Y:S02]  /*02c0*/  DADD R14, R16, R14 ;  /* 0x00000000100e7229 */ /* 0x008fe4000000000e */
[----:B------:R-:W3:Y:S06]  /*02d0*/  LDG.E.64 R16, desc[UR12][R4.64+-0x30] ;  /* 0xffffd00c04107981 */ /* 0x000eec000c1e1b00 */
[----:B----4-:R-:W-:-:S02]  /*02e0*/  DADD R8, R14, R8 ;  /* 0x000000000e087229 */ /* 0x010fc40000000008 */
[----:B------:R-:W4:Y:S01]  /*02f0*/  LDG.E.64 R14, desc[UR12][R6.64+0x30] ;  /* 0x0000300c060e7981 */ /* 0x000f22000c1e1b00 */
[----:B-----5:R-:W-:-:S05]  /*0300*/  DADD R24, R24, R10 ;  /* 0x0000000018187229 */ /* 0x020fca000000000a */
[----:B------:R-:W-:Y:S02]  /*0310*/  DADD R26, R8, R26 ;  /* 0x00000000081a7229 */ /* 0x000fe4000000001a */
[----:B------:R-:W5:Y:S01]  /*0320*/  LDG.E.64 R8, desc[UR12][R4.64+-0x20] ;  /* 0xffffe00c04087981 */ /* 0x000f62000c1e1b00 */
[----:B------:R-:W-:-:S03]  /*0330*/  DADD R22, R24, R22 ;  /* 0x0000000018167229 */ /* 0x000fc60000000016 */
[----:B------:R-:W5:Y:S02]  /*0340*/  LDG.E.64 R24, desc[UR12][R4.64+-0x18] ;  /* 0xffffe80c04187981 */ /* 0x000f64000c1e1b00 */
[----:B------:R-:W-:Y:S02]  /*0350*/  DADD R10, R26, R20 ;  /* 0x000000001a0a7229 */ /* 0x000fe40000000014 */
[----:B------:R-:W5:Y:S04]  /*0360*/  LDG.E.64 R20, desc[UR12][R6.64+0x38] ;  /* 0x0000380c06147981 */ /* 0x000f68000c1e1b00 */
[----:B------:R-:W5:Y:S02]  /*0370*/  LDG.E.64 R26, desc[UR12][R4.64+0x38] ;  /* 0x0000380c041a7981 */ /* 0x000f64000c1e1b00 */
[----:B------:R-:W-:-:S02]  /*0380*/  DADD R10, R10, R18 ;  /* 0x000000000a0a7229 */ /* 0x000fc40000000012 */
[----:B------:R-:W5:Y:S01]  /*0390*/  LDG.E.64 R18, desc[UR12][R6.64+0x40] ;  /* 0x0000400c06127981 */ /* 0x000f62000c1e1b00 */
[----:B---3--:R-:W-:-:S03]  /*03a0*/  DADD R16, R22, R16 ;  /* 0x0000000016107229 */ /* 0x008fc60000000010 */
[----:B------:R-:W3:Y:S05]  /*03b0*/  LDG.E.64 R22, desc[UR12][R4.64+-0x10] ;  /* 0xfffff00c04167981 */ /* 0x000eea000c1e1b00 */
[----:B--2---:R-:W-:Y:S02]  /*03c0*/  DADD R12, R16, R12 ;  /* 0x00000000100c7229 */ /* 0x004fe4000000000c */
[----:B------:R-:W2:Y:S01]  /*03d0*/  LDG.E.64 R16, desc[UR12][R4.64+-0x8] ;  /* 0xfffff80c04107981 */ /* 0x000ea2000c1e1b00 */
[----:B----4-:R-:W-:-:S03]  /*03e0*/  DADD R10, R10, R14 ;  /* 0x000000000a0a7229 */ /* 0x010fc6000000000e */
[----:B------:R-:W4:Y:S02]  /*03f0*/  LDG.E.64 R14, desc[UR12][R6.64+0x48] ;  /* 0x0000480c060e7981 */ /* 0x000f24000c1e1b00 */
[----:B-----5:R-:W-:Y:S02]  /*0400*/  DADD R8, R12, R8 ;  /* 0x000000000c087229 */ /* 0x020fe40000000008 */
[----:B------:R-:W5:Y:S01]  /*0410*/  LDG.E.64 R12, desc[UR12][R4.64] ;  /* 0x0000000c040c7981 */ /* 0x000f62000c1e1b00 */
[----:B------:R-:W-:-:S03]  /*0420*/  DADD R20, R10, R20 ;  /* 0x000000000a147229 */ /* 0x000fc60000000014 */
[----:B------:R-:W5:Y:S02]  /*0430*/  LDG.E.64 R10, desc[UR12][R6.64+0x50] ;  /* 0x0000500c060a7981 */ /* 0x000f64000c1e1b00 */
[----:B------:R-:W-:Y:S02]  /*0440*/  DADD R24, R8, R24 ;  /* 0x0000000008187229 */ /* 0x000fe40000000018 */
[----:B------:R-:W5:Y:S01]  /*0450*/  LDG.E.64 R8, desc[UR12][R4.64+0x8] ;  /* 0x0000080c04087981 */ /* 0x000f62000c1e1b00 */
[----:B------:R-:W-:-:S03]  /*0460*/  DADD R18, R20, R18 ;  /* 0x0000000014127229 */ /* 0x000fc60000000012 */
[----:B------:R-:W5:Y:S02]  /*0470*/  LDG.E.64 R20, desc[UR12][R6.64+0x58] ;  /* 0x0000580c06147981 */ /* 0x000f64000c1e1b00 */
[----:B---3--:R-:W-:Y:S02]  /*0480*/  DADD R24, R24, R22 ;  /* 0x0000000018187229 */ /* 0x008fe40000000016 */
[----:B------:R-:W3:Y:S06]  /*0490*/  LDG.E.64 R22, desc[UR12][R4.64+0x10] ;  /* 0x0000100c04167981 */ /* 0x000eec000c1e1b00 */
[----:B--2---:R-:W-:-:S02]  /*04a0*/  DADD R16, R24, R16 ;  /* 0x0000000018107229 */ /* 0x004fc40000000010 */
        /* <DEDUP_REMOVED lines=14> */
[----:B----4-:R-:W-:-:S06]  /*0590*/  DADD R18, R20, R18 ;  /* 0x0000000014127229 */ /* 0x010fcc0000000012 */
[----:B-----5:R-:W-:Y:S01]  /*05a0*/  DADD R16, R22, R16 ;  /* 0x0000000016107229 */ /* 0x020fe20000000010 */
[----:B------:R-:W-:Y:S01]  /*05b0*/  UIADD3 UR8, UPT, UPT, UR8, 0x10, URZ ;  /* 0x0000001008087890 */ /* 0x000fe2000fffe0ff */
[----:B------:R-:W-:-:S06]  /*05c0*/  DADD R14, R18, R14 ;  /* 0x00000000120e7229 */ /* 0x000fcc000000000e */
[----:B------:R-:W-:Y:S01]  /*05d0*/  DADD R12, R16, R12 ;  /* 0x00000000100c7229 */ /* 0x000fe2000000000c */
[----:B------:R-:W-:Y:S01]  /*05e0*/  UISETP.NE.AND UP1, UPT, UR8, URZ, UPT ;  /* 0x000000ff0800728c */ /* 0x000fe2000bf25270 */
[----:B------:R-:W-:Y:S01]  /*05f0*/  DADD R10, R14, R10 ;  /* 0x000000000e0a7229 */ /* 0x000fe2000000000a */
[----:B------:R-:W-:-:S05]  /*0600*/  VIADD R3, R3, 0x10 ;  /* 0x0000001003037836 */ /* 0x000fca0000000000 */
[----:B---3--:R-:W-:Y:S02]  /*0610*/  DADD R8, R12, R8 ;  /* 0x000000000c087229 */ /* 0x008fe40000000008 */
[----:B------:R-:W-:-:S06]  /*0620*/  DADD R12, R10, R28 ;  /* 0x000000000a0c7229 */ /* 0x000fcc000000001c */
[----:B------:R-:W-:Y:S01]  /*0630*/  DADD R10, R8, R26 ;  /* 0x00000000080a7229 */ /* 0x000fe2000000001a */
[----:B------:R-:W-:Y:S10]  /*0640*/  BRA.U UP1, `(.L_x_3) ;  /* 0xfffffff901dc7547 */ /* 0x000ff4000b83ffff */
.L_x_2:
[----:B------:R-:W-:Y:S05]  /*0650*/  BRA.U !UP0, `(.L_x_1) ;  /* 0x0000000508507547 */ /* 0x000fea000b800000 */
[----:B------:R-:W-:Y:S02]  /*0660*/  UISETP.GE.U32.AND UP0, UPT, UR10, 0x8, UPT ;  /* 0x000000080a00788c */ /* 0x000fe4000bf06070 */
[----:B------:R-:W-:-:S04]  /*0670*/  ULOP3.LUT UR6, UR7, 0x7, URZ, 0xc0, !UPT ;  /* 0x0000000707067892 */ /* 0x000fc8000f8ec0ff */
[----:B------:R-:W-:-:S03]  /*0680*/  UISETP.NE.AND UP1, UPT, UR6, URZ, UPT ;  /* 0x000000ff0600728c */ /* 0x000fc6000bf25270 */
[----:B------:R-:W-:Y:S08]  /*0690*/  BRA.U !UP0, `(.L_x_4) ;  /* 0x0000000108987547 */ /* 0x000ff0000b800000 */
[----:B------:R-:W1:Y:S01]  /*06a0*/  LDC.64 R26, c[0x0][0x380] ;  /* 0x0000e000ff1a7b82 */ /* 0x000e620000000a00 */
[----:B------:R-:W-:-:S07]  /*06b0*/  VIADD R3, R2, UR4 ;  /* 0x0000000402037c36 */ /* 0x000fce0008000000 */
[----:B------:R-:W2:Y:S01]  /*06c0*/  LDC.64 R24, c[0x0][0x388] ;  /* 0x0000e200ff187b82 */ /* 0x000ea20000000a00 */
[----:B-1----:R-:W-:-:S05]  /*06d0*/  IMAD.WIDE R26, R3, 0x8, R26 ;  /* 0x00000008031a7825 */ /* 0x002fca00078e021a */
[----:B0-----:R-:W3:Y:S01]  /*06e0*/  LDG.E.64 R16, desc[UR12][R26.64] ;  /* 0x0000000c1a107981 */ /* 0x001ee2000c1e1b00 */
[----:B--2---:R-:W-:-:S03]  /*06f0*/  IMAD.WIDE R24, R3, 0x8, R24 ;  /* 0x0000000803187825 */ /* 0x004fc600078e0218 */
[----:B------:R-:W2:Y:S04]  /*0700*/  LDG.E.64 R8, desc[UR12][R26.64+0x8] ;  /* 0x0000080c1a087981 */ /* 0x000ea8000c1e1b00 */
[----:B------:R-:W4:Y:S04]  /*0710*/  LDG.E.64 R14, desc[UR12][R24.64] ;  /* 0x0000000c180e7981 */ /* 0x000f28000c1e1b00 */
[----:B------:R-:W5:Y:S04]  /*0720*/  LDG.E.64 R6, desc[UR12][R24.64+0x8] ;  /* 0x0000080c18067981 */ /* 0x000f68000c1e1b00 */
[----:B------:R-:W5:Y:S04]  /*0730*/  LDG.E.64 R22, desc[UR12][R26.64+0x10] ;  /* 0x0000100c1a167981 */ /* 0x000f68000c1e1b00 */
[----:B------:R-:W5:Y:S04]  /*0740*/  LDG.E.64 R20, desc[UR12][R24.64+0x10] ;  /* 0x0000100c18147981 */ /* 0x000f68000c1e1b00 */
[----:B------:R-:W5:Y:S04]  /*0750*/  LDG.E.64 R4, desc[UR12][R26.64+0x18] ;  /* 0x0000180c1a047981 */ /* 0x000f68000c1e1b00 */
[----:B------:R-:W5:Y:S04]  /*0760*/  LDG.E.64 R18, desc[UR12][R24.64+0x18] ;  /* 0x0000180c18127981 */ /* 0x000f68000c1e1b00 */
[----:B------:R-:W5:Y:S01]  /*0770*/  LDG.E.64 R28, desc[UR12][R26.64+0x38] ;  /* 0x0000380c1a1c7981 */ /* 0x000f62000c1e1b00 */
[----:B---3--:R-:W-:-:S03]  /*0780*/  DADD R12, R12, R16 ;  /* 0x000000000c0c7229 */ /* 0x008fc60000000010 */
[----:B------:R-:W3:Y:S01]  /*0790*/  LDG.E.64 R16, desc[UR12][R26.64+0x20] ;  /* 0x0000200c1a107981 */ /* 0x000ee2000c1e1b00 */
[----:B----4-:R-:W-:-:S03]  /*07a0*/  DADD R10, R10, R14 ;  /* 0x000000000a0a7229 */ /* 0x010fc6000000000e */
[----:B------:R-:W4:Y:S01]  /*07b0*/  LDG.E.64 R14, desc[UR12][R24.64+0x20] ;  /* 0x0000200c180e7981 */ /* 0x000f22000c1e1b00 */
[----:B--2---:R-:W-:-:S03]  /*07c0*/  DADD R8, R12, R8 ;  /* 0x000000000c087229 */ /* 0x004fc60000000008 */
[----:B------:R-:W2:Y:S01]  /*07d0*/  LDG.E.64 R12, desc[UR12][R26.64+0x28] ;  /* 0x0000280c1a0c7981 */ /* 0x000ea2000c1e1b00 */
[----:B-----5:R-:W-:-:S03]  /*07e0*/  DADD R6, R10, R6 ;  /* 0x000000000a067229 */ /* 0x020fc60000000006 */
[----:B------:R-:W5:Y:S01]  /*07f0*/  LDG.E.64 R10, desc[UR12][R24.64+0x28] ;  /* 0x0000280c180a7981 */ /* 0x000f62000c1e1b00 */
[----:B------:R-:W-:-:S03]  /*0800*/  DADD R22, R8, R22 ;  /* 0x0000000008167229 */ /* 0x000fc60000000016 */
[----:B------:R-:W5:Y:S01]  /*0810*/  LDG.E.64 R8, desc[UR12][R26.64+0x30] ;  /* 0x0000300c1a087981 */ /* 0x000f62000c1e1b00 */
[----:B------:R-:W-:-:S03]  /*0820*/  DADD R20, R6, R20 ;  /* 0x0000000006147229 */ /* 0x000fc60000000014 */
[----:B------:R-:W5:Y:S04]  /*0830*/  LDG.E.64 R6, desc[UR12][R24.64+0x30] ;  /* 0x0000300c18067981 */ /* 0x000f68000c1e1b00 */
[----:B------:R-:W5:Y:S01]  /*0840*/  LDG.E.64 R24, desc[UR12][R24.64+0x38] ;  /* 0x0000380c18187981 */ /* 0x000f62000c1e1b00 */
[----:B------:R-:W-:Y:S02]  /*0850*/  DADD R4, R22, R4 ;  /* 0x0000000016047229 */ /* 0x000fe40000000004 */
[----:B------:R-:W-:Y:S01]  /*0860*/  DADD R18, R20, R18 ;  /* 0x0000000014127229 */ /* 0x000fe20000000012 */
[----:B------:R-:W-:-:S05]  /*0870*/  UIADD3 UR4, UPT, UPT, UR4, 0x8, URZ ;  /* 0x0000000804047890 */ /* 0x000fca000fffe0ff */
[----:B---3--:R-:W-:Y:S02]  /*0880*/  DADD R4, R4, R16 ;  /* 0x0000000004047229 */ /* 0x008fe40000000010 */
[----:B----4-:R-:W-:-:S06]  /*0890*/  DADD R14, R18, R14 ;  /* 0x00000000120e7229 */ /* 0x010fcc000000000e */
[----:B--2---:R-:W-:Y:S02]  /*08a0*/  DADD R4, R4, R12 ;  /* 0x0000000004047229 */ /* 0x004fe4000000000c */
[----:B-----5:R-:W-:-:S06]  /*08b0*/  DADD R10, R14, R10 ;  /* 0x000000000e0a7229 */ /* 0x020fcc000000000a */
[----:B------:R-:W-:Y:S02]  /*08c0*/  DADD R4, R4, R8 ;  /* 0x0000000004047229 */ /* 0x000fe40000000008 */
[----:B------:R-:W-:-:S06]  /*08d0*/  DADD R10, R10, R6 ;  /* 0x000000000a0a7229 */ /* 0x000fcc0000000006 */
[----:B------:R-:W-:Y:S02]  /*08e0*/  DADD R12, R4, R28 ;  /* 0x00000000040c7229 */ /* 0x000fe4000000001c */
[----:B------:R-:W-:-:S11]  /*08f0*/  DADD R10, R10, R24 ;  /* 0x000000000a0a7229 */ /* 0x000fd60000000018 */
.L_x_4:
        /* <DEDUP_REMOVED lines=14> */
[----:B------:R-:W2:Y:S04]  /*09e0*/  LDG.E.64 R8, desc[UR12][R26.64+0x8] ;  /* 0x0000080c1a087981 */ /* 0x000ea8000c1e1b00 */
[----:B------:R-:W2:Y:S04]  /*09f0*/  LDG.E.64 R16, desc[UR12][R26.64+0x10] ;  /* 0x0000100c1a107981 */ /* 0x000ea8000c1e1b00 */
[----:B------:R-:W2:Y:S04]  /*0a00*/  LDG.E.64 R18, desc[UR12][R22.64+0x18] ;  /* 0x0000180c16127981 */ /* 0x000ea8000c1e1b00 */
[----:B------:R-:W2:Y:S01]  /*0a10*/  LDG.E.64 R20, desc[UR12][R26.64+0x18] ;  /* 0x0000180c1a147981 */ /* 0x000ea2000c1e1b00 */
[----:B------:R-:W-:Y:S01]  /*0a20*/  UIADD3 UR4, UPT, UPT, UR4, 0x4, URZ ;  /* 0x0000000404047890 */ /* 0x000fe2000fffe0ff */
[----:B---3--:R-:W-:-:S02]  /*0a30*/  DADD R24, R12, R24 ;  /* 0x000000000c187229 */ /* 0x008fc40000000018 */
[----:B----4-:R-:W-:-:S06]  /*0a40*/  DADD R4, R10, R4 ;  /* 0x000000000a047229 */ /* 0x010fcc0000000004 */
[----:B-----5:R-:W-:Y:S02]  /*0a50*/  DADD R6, R24, R6 ;  /* 0x0000000018067229 */ /* 0x020fe40000000006 */
[----:B--2---:R-:W-:-:S06]  /*0a60*/  DADD R4, R4, R8 ;  /* 0x0000000004047229 */ /* 0x004fcc0000000008 */
[----:B------:R-:W-:Y:S02]  /*0a70*/  DADD R6, R6, R14 ;  /* 0x0000000006067229 */ /* 0x000fe4000000000e */
[----:B------:R-:W-:-:S06]  /*0a80*/  DADD R4, R4, R16 ;  /* 0x0000000004047229 */ /* 0x000fcc0000000010 */
[----:B------:R-:W-:Y:S02]  /*0a90*/  DADD R12, R6, R18 ;  /* 0x00000000060c7229 */ /* 0x000fe40000000012 */
[----:B------:R-:W-:-:S11]  /*0aa0*/  DADD R10, R4, R20 ;  /* 0x00000000040a7229 */ /* 0x000fd60000000014 */
.L_x_5:
[----:B------:R-:W-:Y:S05]  /*0ab0*/  BRA.U !UP1, `(.L_x_1) ;  /* 0x0000000109387547 */ /* 0x000fea000b800000 */
[----:B------:R-:W1:Y:S01]  /*0ac0*/  LDC.64 R8, c[0x0][0x380] ;  /* 0x0000e000ff087b82 */ /* 0x000e620000000a00 */
[----:B------:R-:W-:Y:S01]  /*0ad0*/  VIADD R15, R2, UR4 ;  /* 0x00000004020f7c36 */ /* 0x000fe20008000000 */
[----:B------:R-:W-:-:S06]  /*0ae0*/  UIADD3 UR5, UPT, UPT, -UR5, URZ, URZ ;  /* 0x000000ff05057290 */ /* 0x000fcc000fffe1ff */
[----:B------:R-:W2:Y:S06]  /*0af0*/  LDC.64 R6, c[0x0][0x388] ;  /* 0x0000e200ff067b82 */ /* 0x000eac0000000a00 */
.L_x_6:
[----:B--2---:R-:W-:-:S04]  /*0b00*/  IMAD.WIDE R2, R15, 0x8, R6 ;  /* 0x000000080f027825 */ /* 0x004fc800078e0206 */
[C---:B-1----:R-:W-:Y:S02]  /*0b10*/  IMAD.WIDE R4, R15.reuse, 0x8, R8 ;  /* 0x000000080f047825 */ /* 0x042fe400078e0208 */
[----:B0-----:R-:W2:Y:S04]  /*0b20*/  LDG.E.64 R2, desc[UR12][R2.64] ;  /* 0x0000000c02027981 */ /* 0x001ea8000c1e1b00 */
[----:B------:R-:W3:Y:S01]  /*0b30*/  LDG.E.64 R4, desc[UR12][R4.64] ;  /* 0x0000000c04047981 */ /* 0x000ee2000c1e1b00 */
[----:B------:R-:W-:Y:S01]  /*0b40*/  UIADD3 UR5, UPT, UPT, UR5, 0x1, URZ ;  /* 0x0000000105057890 */ /* 0x000fe2000fffe0ff */
[----:B------:R-:W-:-:S03]  /*0b50*/  VIADD R15, R15, 0x1 ;  /* 0x000000010f0f7836 */ /* 0x000fc60000000000 */
[----:B------:R-:W-:Y:S01]  /*0b60*/  UISETP.NE.AND UP0, UPT, UR5, URZ, UPT ;  /* 0x000000ff0500728c */ /* 0x000fe2000bf05270 */
[----:B--2---:R-:W-:Y:S02]  /*0b70*/  DADD R10, R2, R10 ;  /* 0x00000000020a7229 */ /* 0x004fe4000000000a */
[----:B---3--:R-:W-:-:S06]  /*0b80*/  DADD R12, R4, R12 ;  /* 0x00000000040c7229 */ /* 0x008fcc000000000c */
[----:B------:R-:W-:Y:S05]  /*0b90*/  BRA.U UP0, `(.L_x_6) ;  /* 0xfffffffd00d87547 */ /* 0x000fea000b83ffff */
.L_x_1:
[----:B------:R-:W1:Y:S02]  /*0ba0*/  LDC.64 R4, c[0x0][0x3a0] ;  /* 0x0000e800ff047b82 */ /* 0x000e640000000a00 */
[----:B-1----:R-:W-:-:S05]  /*0bb0*/  IMAD.WIDE R4, R0, 0x8, R4 ;  /* 0x0000000800047825 */ /* 0x002fca00078e0204 */
[----:B0-----:R-:W2:Y:S02]  /*0bc0*/  LDG.E.64 R6, desc[UR12][R4.64] ;  /* 0x0000000c04067981 */ /* 0x001ea4000c1e1b00 */
[----:B--2---:R-:W-:-:S14]  /*0bd0*/  DSETP.NEU.AND P0, PT, R6, RZ, PT ;  /* 0x000000ff0600722a */ /* 0x004fdc0003f0d000 */
[----:B------:R-:W-:Y:S05]  /*0be0*/  @!P0 BRA `(.L_x_7) ;  /* 0x0000000000c88947 */ /* 0x000fea0003800000 */
[----:B------:R-:W0:Y:S01]  /*0bf0*/  MUFU.RCP64H R3, R7 ;  /* 0x0000000700037308 */ /* 0x000e220000001800 */
[----:B------:R-:W-:Y:S01]  /*0c00*/  MOV R2, 0x1 ;  /* 0x0000000100027802 */ /* 0x000fe20000000f00 */
[----:B------:R-:W-:Y:S01]  /*0c10*/  BSSY.RECONVERGENT B0, `(.L_x_8) ;  /* 0x0000011000007945 */ /* 0x000fe20003800200 */
[----:B------:R-:W-:-:S04]  /*0c20*/  FSETP.GEU.AND P1, PT, |R13|, 6.5827683646048100446e-37, PT ;  /* 0x036000000d00780b */ /* 0x000fc80003f2e200 */
[----:B0-----:R-:W-:-:S08]  /*0c30*/  DFMA R8, -R6, R2, 1 ;  /* 0x3ff000000608742b */ /* 0x001fd00000000102 */
[----:B------:R-:W-:-:S08]  /*0c40*/  DFMA R8, R8, R8, R8 ;  /* 0x000000080808722b */ /* 0x000fd00000000008 */
[----:B------:R-:W-:-:S08]  /*0c50*/  DFMA R8, R2, R8, R2 ;  /* 0x000000080208722b */ /* 0x000fd00000000002 */
[----:B------:R-:W-:-:S08]  /*0c60*/  DFMA R2, -R6, R8, 1 ;  /* 0x3ff000000602742b */ /* 0x000fd00000000108 */
[----:B------:R-:W-:-:S08]  /*0c70*/  DFMA R2, R8, R2, R8 ;  /* 0x000000020802722b */ /* 0x000fd00000000008 */
[----:B------:R-:W-:-:S08]  /*0c80*/  DMUL R8, R2, R12 ;  /* 0x0000000c02087228 */ /* 0x000fd00000000000 */
[----:B------:R-:W-:-:S08]  /*0c90*/  DFMA R14, -R6, R8, R12 ;  /* 0x00000008060e722b */ /* 0x000fd0000000010c */
[----:B------:R-:W-:-:S10]  /*0ca0*/  DFMA R2, R2, R14, R8 ;  /* 0x0000000e0202722b */ /* 0x000fd40000000008 */
[----:B------:R-:W-:-:S05]  /*0cb0*/  FFMA R8, RZ, R7, R3 ;  /* 0x00000007ff087223 */ /* 0x000fca0000000003 */
[----:B------:R-:W-:-:S13]  /*0cc0*/  FSETP.GT.AND P0, PT, |R8|, 1.469367938527859385e-39, PT ;  /* 0x001000000800780b */ /* 0x000fda0003f04200 */
[----:B------:R-:W-:Y:S05]  /*0cd0*/  @P0 BRA P1, `(.L_x_9) ;  /* 0x0000000000100947 */ /* 0x000fea0000800000 */
[----:B------:R-:W-:Y:S01]  /*0ce0*/  IMAD.MOV.U32 R8, RZ, RZ, R6 ;  /* 0x000000ffff087224 */ /* 0x000fe200078e0006 */
[----:B------:R-:W-:Y:S01]  /*0cf0*/  MOV R14, 0xd20 ;  /* 0x00000d20000e7802 */ /* 0x000fe20000000f00 */
[----:B------:R-:W-:-:S07]  /*0d00*/  IMAD.MOV.U32 R9, RZ, RZ, R7 ;  /* 0x000000ffff097224 */ /* 0x000fce00078e0007 */
[----:B------:R-:W-:Y:S05]  /*0d10*/  CALL.REL.NOINC `($__internal_0_$__cuda_sm20_div_rn_f64_full) ;  /* 0x0000000000987944 */ /* 0x000fea0003c00000 */
.L_x_9:
[----:B------:R-:W-:Y:S05]  /*0d20*/  BSYNC.RECONVERGENT B0 ;  /* 0x0000000000007941 */ /* 0x000fea0003800200 */
.L_x_8:
[----:B------:R-:W0:Y:S02]  /*0d30*/  LDC.64 R6, c[0x0][0x390] ;  /* 0x0000e400ff067b82 */ /* 0x000e240000000a00 */
[----:B0-----:R-:W-:-:S05]  /*0d40*/  IMAD.WIDE R6, R0, 0x8, R6 ;  /* 0x0000000800067825 */ /* 0x001fca00078e0206 */
[----:B------:R0:W-:Y:S04]  /*0d50*/  STG.E.64 desc[UR12][R6.64], R2 ;  /* 0x0000000206007986 */ /* 0x0001e8000c101b0c */
[----:B------:R-:W2:Y:S01]  /*0d60*/  LDG.E.64 R4, desc[UR12][R4.64] ;  /* 0x0000000c04047981 */ /* 0x000ea2000c1e1b00 */
[----:B------:R-:W-:Y:S01]  /*0d70*/  IMAD.MOV.U32 R8, RZ, RZ, 0x1 ;  /* 0x00000001ff087424 */ /* 0x000fe200078e00ff */
[----:B------:R-:W-:Y:S01]  /*0d80*/  FSETP.GEU.AND P1, PT, |R11|, 6.5827683646048100446e-37, PT ;  /* 0x036000000b00780b */ /* 0x000fe20003f2e200 */
[----:B------:R-:W-:Y:S01]  /*0d90*/  BSSY.RECONVERGENT B0, `(.L_x_10) ;  /* 0x0000013000007945 */ /* 0x000fe20003800200 */
[----:B--2---:R-:W1:Y:S03]  /*0da0*/  MUFU.RCP64H R9, R5 ;  /* 0x0000000500097308 */ /* 0x004e660000001800 */
[----:B-1----:R-:W-:-:S08]  /*0db0*/  DFMA R12, -R4, R8, 1 ;  /* 0x3ff00000040c742b */ /* 0x002fd00000000108 */
[----:B------:R-:W-:-:S08]  /*0dc0*/  DFMA R12, R12, R12, R12 ;  /* 0x0000000c0c0c722b */ /* 0x000fd0000000000c */
[----:B------:R-:W-:-:S08]  /*0dd0*/  DFMA R12, R8, R12, R8 ;  /* 0x0000000c080c722b */ /* 0x000fd00000000008 */
[----:B------:R-:W-:-:S08]  /*0de0*/  DFMA R8, -R4, R12, 1 ;  /* 0x3ff000000408742b */ /* 0x000fd0000000010c */
[----:B------:R-:W-:-:S08]  /*0df0*/  DFMA R8, R12, R8, R12 ;  /* 0x000000080c08722b */ /* 0x000fd0000000000c */
[----:B------:R-:W-:-:S08]  /*0e00*/  DMUL R12, R8, R10 ;  /* 0x0000000a080c7228 */ /* 0x000fd00000000000 */
[----:B------:R-:W-:-:S08]  /*0e10*/  DFMA R14, -R4, R12, R10 ;  /* 0x0000000c040e722b */ /* 0x000fd0000000010a */
[----:B0-----:R-:W-:-:S10]  /*0e20*/  DFMA R2, R8, R14, R12 ;  /* 0x0000000e0802722b */ /* 0x001fd4000000000c */
[----:B------:R-:W-:-:S05]  /*0e30*/  FFMA R6, RZ, R5, R3 ;  /* 0x00000005ff067223 */ /* 0x000fca0000000003 */
[----:B------:R-:W-:-:S13]  /*0e40*/  FSETP.GT.AND P0, PT, |R6|, 1.469367938527859385e-39, PT ;  /* 0x001000000600780b */ /* 0x000fda0003f04200 */
[----:B------:R-:W-:Y:S05]  /*0e50*/  @P0 BRA P1, `(.L_x_11) ;  /* 0x0000000000180947 */ /* 0x000fea0000800000 */
[----:B------:R-:W-:Y:S01]  /*0e60*/  IMAD.MOV.U32 R12, RZ, RZ, R10 ;  /* 0x000000ffff0c7224 */ /* 0x000fe200078e000a */
[----:B------:R-:W-:Y:S01]  /*0e70*/  MOV R9, R5 ;  /* 0x0000000500097202 */ /* 0x000fe20000000f00 */
[----:B------:R-:W-:Y:S01]  /*0e80*/  IMAD.MOV.U32 R13, RZ, RZ, R11 ;  /* 0x000000ffff0d7224 */ /* 0x000fe200078e000b */
[----:B------:R-:W-:Y:S01]  /*0e90*/  MOV R14, 0xec0 ;  /* 0x00000ec0000e7802 */ /* 0x000fe20000000f00 */
[----:B------:R-:W-:-:S07]  /*0ea0*/  IMAD.MOV.U32 R8, RZ, RZ, R4 ;  /* 0x000000ffff087224 */ /* 0x000fce00078e0004 */
[----:B------:R-:W-:Y:S05]  /*0eb0*/  CALL.REL.NOINC `($__internal_0_$__cuda_sm20_div_rn_f64_full) ;  /* 0x0000000000307944 */ /* 0x000fea0003c00000 */
.L_x_11:
[----:B------:R-:W-:Y:S05]  /*0ec0*/  BSYNC.RECONVERGENT B0 ;  /* 0x0000000000007941 */ /* 0x000fea0003800200 */
.L_x_10:
[----:B------:R-:W0:Y:S02]  /*0ed0*/  LDC.64 R4, c[0x0][0x398] ;  /* 0x0000e600ff047b82 */ /* 0x000e240000000a00 */
[----:B0-----:R-:W-:-:S05]  /*0ee0*/  IMAD.WIDE R4, R0, 0x8, R4 ;  /* 0x0000000800047825 */ /* 0x001fca00078e0204 */
[----:B------:R-:W-:Y:S01]  /*0ef0*/  STG.E.64 desc[UR12][R4.64], R2 ;  /* 0x0000000204007986 */ /* 0x000fe2000c101b0c */
[----:B------:R-:W-:Y:S05]  /*0f00*/  EXIT ;  /* 0x000000000000794d */ /* 0x000fea0003800000 */
.L_x_7:
[----:B------:R-:W0:Y:S08]  /*0f10*/  LDC.64 R2, c[0x0][0x390] ;  /* 0x0000e400ff027b82 */ /* 0x000e300000000a00 */
[----:B------:R-:W1:Y:S01]  /*0f20*/  LDC.64 R4, c[0x0][0x398] ;  /* 0x0000e600ff047b82 */ /* 0x000e620000000a00 */
[----:B0-----:R-:W-:-:S05]  /*0f30*/  IMAD.WIDE R2, R0, 0x8, R2 ;  /* 0x0000000800027825 */ /* 0x001fca00078e0202 */
[----:B------:R-:W-:Y:S01]  /*0f40*/  STG.E.64 desc[UR12][R2.64], RZ ;  /* 0x000000ff02007986 */ /* 0x000fe2000c101b0c */
[----:B-1----:R-:W-:-:S05]  /*0f50*/  IMAD.WIDE R4, R0, 0x8, R4 ;  /* 0x0000000800047825 */ /* 0x002fca00078e0204 */
[----:B------:R-:W-:Y:S01]  /*0f60*/  STG.E.64 desc[UR12][R4.64], RZ ;  /* 0x000000ff04007986 */ /* 0x000fe2000c101b0c */
[----:B------:R-:W-:Y:S05]  /*0f70*/  EXIT ;  /* 0x000000000000794d */ /* 0x000fea0003800000 */
        .weak           $__internal_0_$__cuda_sm20_div_rn_f64_full
        .type           $__internal_0_$__cuda_sm20_div_rn_f64_full,@function
        .size           $__internal_0_$__cuda_sm20_div_rn_f64_full,(.L_x_55 - $__internal_0_$__cuda_sm20_div_rn_f64_full)
$__internal_0_$__cuda_sm20_div_rn_f64_full:
[C---:B------:R-:W-:Y:S01]  /*0f80*/  FSETP.GEU.AND P0, PT, |R9|.reuse, 1.469367938527859385e-39, PT ;  /* 0x001000000900780b */ /* 0x040fe20003f0e200 */
[----:B------:R-:W-:Y:S01]  /*0f90*/  IMAD.MOV.U32 R18, RZ, RZ, 0x1 ;  /* 0x00000001ff127424 */ /* 0x000fe200078e00ff */
[----:B------:R-:W-:Y:S01]  /*0fa0*/  LOP3.LUT R6, R9, 0x800fffff, RZ, 0xc0, !PT ;  /* 0x800fffff09067812 */ /* 0x000fe200078ec0ff */
[----:B------:R-:W-:Y:S01]  /*0fb0*/  BSSY.RECONVERGENT B1, `(.L_x_12) ;  /* 0x0000055000017945 */ /* 0x000fe20003800200 */
[C---:B------:R-:W-:Y:S02]  /*0fc0*/  FSETP.GEU.AND P2, PT, |R13|.reuse, 1.469367938527859385e-39, PT ;  /* 0x001000000d00780b */ /* 0x040fe40003f4e200 */
[----:B------:R-:W-:Y:S01]  /*0fd0*/  LOP3.LUT R7, R6, 0x3ff00000, RZ, 0xfc, !PT ;  /* 0x3ff0000006077812 */ /* 0x000fe200078efcff */
[----:B------:R-:W-:Y:S01]  /*0fe0*/  IMAD.MOV.U32 R6, RZ, RZ, R8 ;  /* 0x000000ffff067224 */ /* 0x000fe200078e0008 */
[----:B------:R-:W-:Y:S02]  /*0ff0*/  LOP3.LUT R16, R13, 0x7ff00000, RZ, 0xc0, !PT ;  /* 0x7ff000000d107812 */ /* 0x000fe400078ec0ff */
[----:B------:R-:W-:-:S03]  /*1000*/  LOP3.LUT R17, R9, 0x7ff00000, RZ, 0xc0, !PT ;  /* 0x7ff0000009117812 */ /* 0x000fc600078ec0ff */
[----:B------:R-:W-:Y:S01]  /*1010*/  @!P0 DMUL R6, R8, 8.98846567431157953865e+307 ;  /* 0x7fe0000008068828 */ /* 0x000fe20000000000 */
[CC--:B------:R-:W-:Y:S01]  /*1020*/  ISETP.GE.U32.AND P1, PT, R16.reuse, R17.reuse, PT ;  /* 0x000000111000720c */ /* 0x0c0fe20003f26070 */
[----:B------:R-:W-:Y:S01]  /*1030*/  IMAD.MOV.U32 R24, RZ, RZ, R16 ;  /* 0x000000ffff187224 */ /* 0x000fe200078e0010 */
[----:B------:R-:W-:Y:S02]  /*1040*/  MOV R25, R17 ;  /* 0x0000001100197202 */ /* 0x000fe40000000f00 */
[----:B------:R-:W-:Y:S01]  /*1050*/  @!P2 LOP3.LUT R15, R9, 0x7ff00000, RZ, 0xc0, !PT ;  /* 0x7ff00000090fa812 */ /* 0x000fe200078ec0ff */
[----:B------:R-:W0:Y:S03]  /*1060*/  MUFU.RCP64H R19, R7 ;  /* 0x0000000700137308 */ /* 0x000e260000001800 */
[----:B------:R-:W-:Y:S01]  /*1070*/  @!P2 ISETP.GE.U32.AND P3, PT, R16, R15, PT ;  /* 0x0000000f1000a20c */ /* 0x000fe20003f66070 */
[----:B------:R-:W-:Y:S01]  /*1080*/  IMAD.MOV.U32 R15, RZ, RZ, 0x1ca00000 ;  /* 0x1ca00000ff0f7424 */ /* 0x000fe200078e00ff */
[----:B------:R-:W-:-:S04]  /*1090*/  @!P0 LOP3.LUT R25, R7, 0x7ff00000, RZ, 0xc0, !PT ;  /* 0x7ff0000007198812 */ /* 0x000fc800078ec0ff */
[----:B------:R-:W-:-:S04]  /*10a0*/  @!P2 SEL R21, R15, 0x63400000, !P3 ;  /* 0x634000000f15a807 */ /* 0x000fc80005800000 */
[----:B------:R-:W-:Y:S01]  /*10b0*/  @!P2 LOP3.LUT R22, R21, 0x80000000, R13, 0xf8, !PT ;  /* 0x800000001516a812 */ /* 0x000fe200078ef80d */
[----:B0-----:R-:W-:-:S03]  /*10c0*/  DFMA R2, R18, -R6, 1 ;  /* 0x3ff000001202742b */ /* 0x001fc60000000806 */
[----:B------:R-:W-:Y:S01]  /*10d0*/  @!P2 LOP3.LUT R23, R22, 0x100000, RZ, 0xfc, !PT ;  /* 0x001000001617a812 */ /* 0x000fe200078efcff */
[----:B------:R-:W-:-:S04]  /*10e0*/  @!P2 IMAD.MOV.U32 R22, RZ, RZ, RZ ;  /* 0x000000ffff16a224 */ /* 0x000fc800078e00ff */
[----:B------:R-:W-:-:S08]  /*10f0*/  DFMA R2, R2, R2, R2 ;  /* 0x000000020202722b */ /* 0x000fd00000000002 */
[----:B------:R-:W-:Y:S01]  /*1100*/  DFMA R18, R18, R2, R18 ;  /* 0x000000021212722b */ /* 0x000fe20000000012 */
[----:B------:R-:W-:Y:S01]  /*1110*/  SEL R3, R15, 0x63400000, !P1 ;  /* 0x634000000f037807 */ /* 0x000fe20004800000 */
[----:B------:R-:W-:-:S03]  /*1120*/  IMAD.MOV.U32 R2, RZ, RZ, R12 ;  /* 0x000000ffff027224 */ /* 0x000fc600078e000c */
[----:B------:R-:W-:-:S03]  /*1130*/  LOP3.LUT R3, R3, 0x800fffff, R13, 0xf8, !PT ;  /* 0x800fffff03037812 */ /* 0x000fc600078ef80d */
[----:B------:R-:W-:-:S03]  /*1140*/  DFMA R20, R18, -R6, 1 ;  /* 0x3ff000001214742b */ /* 0x000fc60000000806 */
[----:B------:R-:W-:-:S05]  /*1150*/  @!P2 DFMA R2, R2, 2, -R22 ;  /* 0x400000000202a82b */ /* 0x000fca0000000816 */
[----:B------:R-:W-:-:S05]  /*1160*/  DFMA R18, R18, R20, R18 ;  /* 0x000000141212722b */ /* 0x000fca0000000012 */
[----:B------:R-:W-:-:S03]  /*1170*/  @!P2 LOP3.LUT R24, R3, 0x7ff00000, RZ, 0xc0, !PT ;  /* 0x7ff000000318a812 */ /* 0x000fc600078ec0ff */
[----:B------:R-:W-:Y:S02]  /*1180*/  DMUL R20, R18, R2 ;  /* 0x0000000212147228 */ /* 0x000fe40000000000 */
[----:B------:R-:W-:-:S05]  /*1190*/  VIADD R17, R24, 0xffffffff ;  /* 0xffffffff18117836 */ /* 0x000fca0000000000 */
[----:B------:R-:W-:Y:S01]  /*11a0*/  ISETP.GT.U32.AND P0, PT, R17, 0x7feffffe, PT ;  /* 0x7feffffe1100780c */ /* 0x000fe20003f04070 */
[----:B------:R-:W-:Y:S01]  /*11b0*/  VIADD R17, R25, 0xffffffff ;  /* 0xffffffff19117836 */ /* 0x000fe20000000000 */
[----:B------:R-:W-:-:S04]  /*11c0*/  DFMA R22, R20, -R6, R2 ;  /* 0x800000061416722b */ /* 0x000fc80000000002 */
[----:B------:R-:W-:-:S04]  /*11d0*/  ISETP.GT.U32.OR P0, PT, R17, 0x7feffffe, P0 ;  /* 0x7feffffe1100780c */ /* 0x000fc80000704470 */
[----:B------:R-:W-:-:S09]  /*11e0*/  DFMA R18, R18, R22, R20 ;  /* 0x000000161212722b */ /* 0x000fd20000000014 */
[----:B------:R-:W-:Y:S05]  /*11f0*/  @P0 BRA `(.L_x_13) ;  /* 0x00000000006c0947 */ /* 0x000fea0003800000 */
[----:B------:R-:W-:Y:S01]  /*1200*/  LOP3.LUT R13, R9, 0x7ff00000, RZ, 0xc0, !PT ;  /* 0x7ff00000090d7812 */ /* 0x000fe200078ec0ff */
[----:B------:R-:W-:-:S03]  /*1210*/  IMAD.MOV.U32 R20, RZ, RZ, RZ ;  /* 0x000000ffff147224 */ /* 0x000fc600078e00ff */
[CC--:B------:R-:W-:Y:S02]  /*1220*/  VIADDMNMX R12, R16.reuse, -R13.reuse, 0xb9600000, !PT ;  /* 0xb9600000100c7446 */ /* 0x0c0fe4000780090d */
[----:B------:R-:W-:Y:S02]  /*1230*/  ISETP.GE.U32.AND P0, PT, R16, R13, PT ;  /* 0x0000000d1000720c */ /* 0x000fe40003f06070 */
[----:B------:R-:W-:Y:S02]  /*1240*/  VIMNMX R12, PT, PT, R12, 0x46a00000, PT ;  /* 0x46a000000c0c7848 */ /* 0x000fe40003fe0100 */
[----:B------:R-:W-:-:S05]  /*1250*/  SEL R15, R15, 0x63400000, !P0 ;  /* 0x634000000f0f7807 */ /* 0x000fca0004000000 */
[----:B------:R-:W-:-:S04]  /*1260*/  IMAD.IADD R12, R12, 0x1, -R15 ;  /* 0x000000010c0c7824 */ /* 0x000fc800078e0a0f */
[----:B------:R-:W-:-:S06]  /*1270*/  VIADD R21, R12, 0x7fe00000 ;  /* 0x7fe000000c157836 */ /* 0x000fcc0000000000 */
[----:B------:R-:W-:-:S10]  /*1280*/  DMUL R16, R18, R20 ;  /* 0x0000001412107228 */ /* 0x000fd40000000000 */
[----:B------:R-:W-:-:S13]  /*1290*/  FSETP.GTU.AND P0, PT, |R17|, 1.469367938527859385e-39, PT ;  /* 0x001000001100780b */ /* 0x000fda0003f0c200 */
[----:B------:R-:W-:Y:S05]  /*12a0*/  @P0 BRA `(.L_x_14) ;  /* 0x0000000000940947 */ /* 0x000fea0003800000 */
[----:B------:R-:W-:Y:S01]  /*12b0*/  DFMA R2, R18, -R6, R2 ;  /* 0x800000061202722b */ /* 0x000fe20000000002 */
[----:B------:R-:W-:-:S09]  /*12c0*/  IMAD.MOV.U32 R20, RZ, RZ, RZ ;  /* 0x000000ffff147224 */ /* 0x000fd200078e00ff */
[C---:B------:R-:W-:Y:S02]  /*12d0*/  FSETP.NEU.AND P0, PT, R3.reuse, RZ, PT ;  /* 0x000000ff0300720b */ /* 0x040fe40003f0d000 */
[----:B------:R-:W-:-:S04]  /*12e0*/  LOP3.LUT R9, R3, 0x80000000, R9, 0x48, !PT ;  /* 0x8000000003097812 */ /* 0x000fc800078e4809 */
[----:B------:R-:W-:-:S07]  /*12f0*/  LOP3.LUT R21, R9, R21, RZ, 0xfc, !PT ;  /* 0x0000001509157212 */ /* 0x000fce00078efcff */
[----:B------:R-:W-:Y:S05]  /*1300*/  @!P0 BRA `(.L_x_14) ;  /* 0x00000000007c8947 */ /* 0x000fea0003800000 */
[----:B------:R-:W-:Y:S01]  /*1310*/  IADD3 R3, PT, PT, -R12, RZ, RZ ;  /* 0x000000ff0c037210 */ /* 0x000fe20007ffe1ff */
[----:B------:R-:W-:-:S06]  /*1320*/  IMAD.MOV.U32 R2, RZ, RZ, RZ ;  /* 0x000000ffff027224 */ /* 0x000fcc00078e00ff */
[----:B------:R-:W-:Y:S02]  /*1330*/  DFMA R2, R16, -R2, R18 ;  /* 0x800000021002722b */ /* 0x000fe40000000012 */
[----:B------:R-:W-:-:S04]  /*1340*/  DMUL.RP R18, R18, R20 ;  /* 0x0000001412127228 */ /* 0x000fc80000008000 */
[----:B------:R-:W-:-:S04]  /*1350*/  IADD3 R2, PT, PT, -R12, -0x43300000, RZ ;  /* 0xbcd000000c027810 */ /* 0x000fc80007ffe1ff */
[----:B------:R-:W-:Y:S02]  /*1360*/  FSETP.NEU.AND P0, PT, |R3|, R2, PT ;  /* 0x000000020300720b */ /* 0x000fe40003f0d200 */
[----:B------:R-:W-:Y:S02]  /*1370*/  LOP3.LUT R9, R19, R9, RZ, 0x3c, !PT ;  /* 0x0000000913097212 */ /* 0x000fe400078e3cff */
[----:B------:R-:W-:Y:S02]  /*1380*/  FSEL R16, R18, R16, !P0 ;  /* 0x0000001012107208 */ /* 0x000fe40004000000 */
[----:B------:R-:W-:Y:S01]  /*1390*/  FSEL R17, R9, R17, !P0 ;  /* 0x0000001109117208 */ /* 0x000fe20004000000 */
[----:B------:R-:W-:Y:S06]  /*13a0*/  BRA `(.L_x_14) ;  /* 0x0000000000547947 */ /* 0x000fec0003800000 */
.L_x_13:
[----:B------:R-:W-:-:S14]  /*13b0*/  DSETP.NAN.AND P0, PT, R12, R12, PT ;  /* 0x0000000c0c00722a */ /* 0x000fdc0003f08000 */
[----:B------:R-:W-:Y:S05]  /*13c0*/  @P0 BRA `(.L_x_15) ;  /* 0x0000000000440947 */ /* 0x000fea0003800000 */
[----:B------:R-:W-:-:S14]  /*13d0*/  DSETP.NAN.AND P0, PT, R8, R8, PT ;  /* 0x000000080800722a */ /* 0x000fdc0003f08000 */
[----:B------:R-:W-:Y:S05]  /*13e0*/  @P0 BRA `(.L_x_16) ;  /* 0x0000000000300947 */ /* 0x000fea0003800000 */
[----:B------:R-:W-:Y:S01]  /*13f0*/  ISETP.NE.AND P0, PT, R24, R25, PT ;  /* 0x000000191800720c */ /* 0x000fe20003f05270 */
[----:B------:R-:W-:Y:S02]  /*1400*/  IMAD.MOV.U32 R16, RZ, RZ, 0x0 ;  /* 0x00000000ff107424 */ /* 0x000fe400078e00ff */
[----:B------:R-:W-:-:S10]  /*1410*/  IMAD.MOV.U32 R17, RZ, RZ, -0x80000 ;  /* 0xfff80000ff117424 */ /* 0x000fd400078e00ff */
[----:B------:R-:W-:Y:S05]  /*1420*/  @!P0 BRA `(.L_x_14) ;  /* 0x0000000000348947 */ /* 0x000fea0003800000 */
[----:B------:R-:W-:Y:S02]  /*1430*/  ISETP.NE.AND P0, PT, R24, 0x7ff00000, PT ;  /* 0x7ff000001800780c */ /* 0x000fe40003f05270 */
[----:B------:R-:W-:Y:S02]  /*1440*/  LOP3.LUT R17, R13, 0x80000000, R9, 0x48, !PT ;  /* 0x800000000d117812 */ /* 0x000fe400078e4809 */
[----:B------:R-:W-:-:S13]  /*1450*/  ISETP.EQ.OR P0, PT, R25, RZ, !P0 ;  /* 0x000000ff1900720c */ /* 0x000fda0004702670 */
[----:B------:R-:W-:Y:S01]  /*1460*/  @P0 LOP3.LUT R2, R17, 0x7ff00000, RZ, 0xfc, !PT ;  /* 0x7ff0000011020812 */ /* 0x000fe200078efcff */
[----:B------:R-:W-:Y:S02]  /*1470*/  @!P0 IMAD.MOV.U32 R16, RZ, RZ, RZ ;  /* 0x000000ffff108224 */ /* 0x000fe400078e00ff */
[----:B------:R-:W-:Y:S02]  /*1480*/  @P0 IMAD.MOV.U32 R16, RZ, RZ, RZ ;  /* 0x000000ffff100224 */ /* 0x000fe400078e00ff */
[----:B------:R-:W-:Y:S01]  /*1490*/  @P0 IMAD.MOV.U32 R17, RZ, RZ, R2 ;  /* 0x000000ffff110224 */ /* 0x000fe200078e0002 */
[----:B------:R-:W-:Y:S06]  /*14a0*/  BRA `(.L_x_14) ;  /* 0x0000000000147947 */ /* 0x000fec0003800000 */
.L_x_16:
[----:B------:R-:W-:Y:S02]  /*14b0*/  LOP3.LUT R17, R9, 0x80000, RZ, 0xfc, !PT ;  /* 0x0008000009117812 */ /* 0x000fe400078efcff */
[----:B------:R-:W-:Y:S01]  /*14c0*/  MOV R16, R8 ;  /* 0x0000000800107202 */ /* 0x000fe20000000f00 */
[----:B------:R-:W-:Y:S06]  /*14d0*/  BRA `(.L_x_14) ;  /* 0x0000000000087947 */ /* 0x000fec0003800000 */
.L_x_15:
[----:B------:R-:W-:Y:S01]  /*14e0*/  LOP3.LUT R17, R13, 0x80000, RZ, 0xfc, !PT ;  /* 0x000800000d117812 */ /* 0x000fe200078efcff */
[----:B------:R-:W-:-:S07]  /*14f0*/  IMAD.MOV.U32 R16, RZ, RZ, R12 ;  /* 0x000000ffff107224 */ /* 0x000fce00078e000c */
.L_x_14:
[----:B------:R-:W-:Y:S05]  /*1500*/  BSYNC.RECONVERGENT B1 ;  /* 0x0000000000017941 */ /* 0x000fea0003800200 */
.L_x_12:
[----:B------:R-:W-:Y:S02]  /*1510*/  IMAD.MOV.U32 R15, RZ, RZ, 0x0 ;  /* 0x00000000ff0f7424 */ /* 0x000fe400078e00ff */
[----:B------:R-:W-:Y:S02]  /*1520*/  IMAD.MOV.U32 R2, RZ, RZ, R16 ;  /* 0x000000ffff027224 */ /* 0x000fe400078e0010 */
[----:B------:R-:W-:Y:S01]  /*1530*/  IMAD.MOV.U32 R3, RZ, RZ, R17 ;  /* 0x000000ffff037224 */ /* 0x000fe200078e0011 */
[----:B------:R-:W-:Y:S06]  /*1540*/  RET.REL.NODEC R14 `(_Z22aggregateAccelerationsPdS_S_S_PKdi) ;  /* 0xffffffe80eac7950 */ /* 0x000fec0003c3ffff */
.L_x_17:
        /* <DEDUP_REMOVED lines=11> */
.L_x_55:


//--------------------- .text._Z13computeForcesPdS_S_S_iiiS_d --------------------------
	.section	.text._Z13computeForcesPdS_S_S_iiiS_d,"ax",@progbits
	.align	128
        .global         _Z13computeForcesPdS_S_S_iiiS_d
        .type           _Z13computeForcesPdS_S_S_iiiS_d,@function
        .size           _Z13computeForcesPdS_S_S_iiiS_d,(.L_x_59 - _Z13computeForcesPdS_S_S_iiiS_d)
        .other          _Z13computeForcesPdS_S_S_iiiS_d,@"STO_CUDA_ENTRY STV_DEFAULT"
_Z13computeForcesPdS_S_S_iiiS_d:
.text._Z13computeForcesPdS_S_S_iiiS_d:
[----:B------:R-:W-:Y:S01]  /*0000*/  LDC R1, c[0x0][0x37c] ;  /* 0x0000df00ff017b82 */ /* 0x000fe20000000800 */
[----:B------:R-:W0:Y:S07]  /*0010*/  S2R R0, SR_TID.X ;  /* 0x0000000000007919 */ /* 0x000e2e0000002100 */
[----:B------:R-:W0:Y:S01]  /*0020*/  S2UR UR4, SR_CTAID.X ;  /* 0x00000000000479c3 */ /* 0x000e220000002500 */
[----:B------:R-:W1:Y:S01]  /*0030*/  LDCU UR6, c[0x0][0x3a0] ;  /* 0x00007400ff0677ac */ /* 0x000e620008000800 */
[----:B------:R-:W2:Y:S06]  /*0040*/  S2R R3, SR_TID.Y ;  /* 0x0000000000037919 */ /* 0x000eac0000002200 */
[----:B------:R-:W0:Y:S08]  /*0050*/  LDC R37, c[0x0][0x360] ;  /* 0x0000d800ff257b82 */ /* 0x000e300000000800 */
[----:B------:R-:W2:Y:S08]  /*0060*/  S2UR UR5, SR_CTAID.Y ;  /* 0x00000000000579c3 */ /* 0x000eb00000002600 */
[----:B------:R-:W2:Y:S01]  /*0070*/  LDC R2, c[0x0][0x364] ;  /* 0x0000d900ff027b82 */ /* 0x000ea20000000800 */
[----:B0-----:R-:W-:-:S02]  /*0080*/  IMAD R37, R37, UR4, R0 ;  /* 0x0000000425257c24 */ /* 0x001fc4000f8e0200 */
[----:B--2---:R-:W-:-:S05]  /*0090*/  IMAD R0, R2, UR5, R3 ;  /* 0x0000000502007c24 */ /* 0x004fca000f8e0203 */
[----:B------:R-:W-:-:S04]  /*00a0*/  VIMNMX R2, PT, PT, R37, R0, !PT ;  /* 0x0000000025027248 */ /* 0x000fc80007fe0100 */
[----:B-1----:R-:W-:-:S13]  /*00b0*/  ISETP.GE.AND P0, PT, R2, UR6, PT ;  /* 0x0000000602007c0c */ /* 0x002fda000bf06270 */
[----:B------:R-:W-:Y:S05]  /*00c0*/  @P0 EXIT ;  /* 0x000000000000094d */ /* 0x000fea0003800000 */
[----:B------:R-:W0:Y:S01]  /*00d0*/  LDC.64 R14, c[0x0][0x398] ;  /* 0x0000e600ff0e7b82 */ /* 0x000e220000000a00 */
[----:B------:R-:W1:Y:S07]  /*00e0*/  LDCU.64 UR8, c[0x0][0x358] ;  /* 0x00006b00ff0877ac */ /* 0x000e6e0008000a00 */
[----:B------:R-:W2:Y:S01]  /*00f0*/  LDC.64 R10, c[0x0][0x390] ;  /* 0x0000e400ff0a7b82 */ /* 0x000ea20000000a00 */
[----:B0-----:R-:W-:-:S04]  /*0100*/  IMAD.WIDE R12, R37, 0x8, R14 ;  /* 0x00000008250c7825 */ /* 0x001fc800078e020e */
[C---:B------:R-:W-:Y:S01]  /*0110*/  IMAD.WIDE.U32 R14, R0.reuse, 0x8, R14 ;  /* 0x00000008000e7825 */ /* 0x040fe200078e000e */
[----:B-1----:R-:W3:Y:S03]  /*0120*/  LDG.E.64 R4, desc[UR8][R12.64] ;  /* 0x000000080c047981 */ /* 0x002ee6000c1e1b00 */
[--C-:B--2---:R-:W-:Y:S02]  /*0130*/  IMAD.WIDE R2, R37, 0x8, R10.reuse ;  /* 0x0000000825027825 */ /* 0x104fe400078e020a */
[----:B------:R-:W3:Y:S02]  /*0140*/  LDG.E.64 R14, desc[UR8][R14.64] ;  /* 0x000000080e0e7981 */ /* 0x000ee4000c1e1b00 */
[----:B------:R-:W-:Y:S02]  /*0150*/  IMAD.WIDE.U32 R10, R0, 0x8, R10 ;  /* 0x00000008000a7825 */ /* 0x000fe400078e000a */
[----:B------:R-:W2:Y:S04]  /*0160*/  LDG.E.64 R2, desc[UR8][R2.64] ;  /* 0x0000000802027981 */ /* 0x000ea8000c1e1b00 */
[----:B------:R-:W2:Y:S01]  /*0170*/  LDG.E.64 R6, desc[UR8][R10.64] ;  /* 0x000000080a067981 */ /* 0x000ea2000c1e1b00 */
[----:B------:R-:W-:Y:S01]  /*0180*/  BSSY.RECONVERGENT B0, `(.L_x_18) ;  /* 0x0000017000007945 */ /* 0x000fe20003800200 */
[----:B---3--:R-:W-:Y:S01]  /*0190*/  DADD R4, R4, -R14 ;  /* 0x0000000004047229 */ /* 0x008fe2000000080e */
[----:B------:R-:W-:-:S02]  /*01a0*/  IMAD.MOV.U32 R14, RZ, RZ, 0x0 ;  /* 0x00000000ff0e7424 */ /* 0x000fc400078e00ff */
[----:B------:R-:W-:Y:S01]  /*01b0*/  IMAD.MOV.U32 R15, RZ, RZ, 0x3fd80000 ;  /* 0x3fd80000ff0f7424 */ /* 0x000fe200078e00ff */
[----:B--2---:R-:W-:-:S04]  /*01c0*/  DADD R6, R2, -R6 ;  /* 0x0000000002067229 */ /* 0x004fc80000000806 */
[----:B------:R-:W-:-:S08]  /*01d0*/  DMUL R8, R4, R4 ;  /* 0x0000000404087228 */ /* 0x000fd00000000000 */
[----:B------:R-:W-:-:S06]  /*01e0*/  DFMA R8, R6, R6, R8 ;  /* 0x000000060608722b */ /* 0x000fcc0000000008 */
[----:B------:R-:W0:Y:S04]  /*01f0*/  MUFU.RSQ64H R17, R9 ;  /* 0x0000000900117308 */ /* 0x000e280000001c00 */
[----:B------:R-:W-:-:S05]  /*0200*/  VIADD R16, R9, 0xfcb00000 ;  /* 0xfcb0000009107836 */ /* 0x000fca0000000000 */
[----:B------:R-:W-:Y:S01]  /*0210*/  ISETP.GE.U32.AND P0, PT, R16, 0x7ca00000, PT ;  /* 0x7ca000001000780c */ /* 0x000fe20003f06070 */
[----:B0-----:R-:W-:-:S08]  /*0220*/  DMUL R12, R16, R16 ;  /* 0x00000010100c7228 */ /* 0x001fd00000000000 */
[----:B------:R-:W-:-:S08]  /*0230*/  DFMA R12, R8, -R12, 1 ;  /* 0x3ff00000080c742b */ /* 0x000fd0000000080c */
[----:B------:R-:W-:Y:S02]  /*0240*/  DFMA R2, R12, R14, 0.5 ;  /* 0x3fe000000c02742b */ /* 0x000fe4000000000e */
[----:B------:R-:W-:-:S08]  /*0250*/  DMUL R12, R16, R12 ;  /* 0x0000000c100c7228 */ /* 0x000fd00000000000 */
[----:B------:R-:W-:-:S08]  /*0260*/  DFMA R12, R2, R12, R16 ;  /* 0x0000000c020c722b */ /* 0x000fd00000000010 */
[----:B------:R-:W-:Y:S02]  /*0270*/  DMUL R14, R8, R12 ;  /* 0x0000000c080e7228 */ /* 0x000fe40000000000 */
[----:B------:R-:W-:Y:S02]  /*0280*/  VIADD R21, R13, 0xfff00000 ;  /* 0xfff000000d157836 */ /* 0x000fe40000000000 */
[----:B------:R-:W-:-:S04]  /*0290*/  IMAD.MOV.U32 R20, RZ, RZ, R12 ;  /* 0x000000ffff147224 */ /* 0x000fc800078e000c */
[----:B------:R-:W-:-:S08]  /*02a0*/  DFMA R18, R14, -R14, R8 ;  /* 0x8000000e0e12722b */ /* 0x000fd00000000008 */
[----:B------:R-:W-:Y:S01]  /*02b0*/  DFMA R10, R18, R20, R14 ;  /* 0x00000014120a722b */ /* 0x000fe2000000000e */
[----:B------:R-:W-:Y:S10]  /*02c0*/  @!P0 BRA `(.L_x_19) ;  /* 0x0000000000088947 */ /* 0x000ff40003800000 */
[----:B------:R-:W-:-:S07]  /*02d0*/  MOV R2, 0x2f0 ;  /* 0x000002f000027802 */ /* 0x000fce0000000f00 */
[----:B------:R-:W-:Y:S05]  /*02e0*/  CALL.REL.NOINC `($__internal_3_$__cuda_sm20_dsqrt_rn_f64_mediumpath_v1) ;  /* 0x0000001400807944 */ /* 0x000fea0003c00000 */
.L_x_19:
[----:B------:R-:W-:Y:S05]  /*02f0*/  BSYNC.RECONVERGENT B0 ;  /* 0x0000000000007941 */ /* 0x000fea0003800200 */
.L_x_18:
[----:B------:R-:W-:Y:S01]  /*0300*/  DSETP.NEU.AND P0, PT, R8, RZ, PT ;  /* 0x000000ff0800722a */ /* 0x000fe20003f0d000 */
[----:B------:R-:W0:Y:S08]  /*0310*/  LDC.64 R2, c[0x0][0x380] ;  /* 0x0000e000ff027b82 */ /* 0x000e300000000a00 */
[----:B------:R-:W1:Y:S08]  /*0320*/  LDC.64 R12, c[0x0][0x388] ;  /* 0x0000e200ff0c7b82 */ /* 0x000e700000000a00 */
[----:B------:R-:W2:Y:S02]  /*0330*/  @!P0 LDC R15, c[0x0][0x3a0] ;  /* 0x0000e800ff0f8b82 */ /* 0x000ea40000000800 */
[----:B--2---:R-:W-:-:S04]  /*0340*/  @!P0 IMAD R15, R37, R15, R0 ;  /* 0x0000000f250f8224 */ /* 0x004fc800078e0200 */
[----:B0-----:R-:W-:-:S04]  /*0350*/  @!P0 IMAD.WIDE R2, R15, 0x8, R2 ;  /* 0x000000080f028825 */ /* 0x001fc800078e0202 */
[----:B-1----:R-:W-:Y:S01]  /*0360*/  @!P0 IMAD.WIDE R12, R15, 0x8, R12 ;  /* 0x000000080f0c8825 */ /* 0x002fe200078e020c */
[----:B------:R0:W-:Y:S04]  /*0370*/  @!P0 STG.E.64 desc[UR8][R2.64], RZ ;  /* 0x000000ff02008986 */ /* 0x0001e8000c101b08 */
[----:B------:R0:W-:Y:S01]  /*0380*/  @!P0 STG.E.64 desc[UR8][R12.64], RZ ;  /* 0x000000ff0c008986 */ /* 0x0001e2000c101b08 */
[----:B------:R-:W-:Y:S05]  /*0390*/  @!P0 EXIT ;  /* 0x000000000000894d */ /* 0x000fea0003800000 */
[----:B0-----:R-:W-:Y:S01]  /*03a0*/  DADD R2, -RZ, |R10| ;  /* 0x00000000ff027229 */ /* 0x001fe2000000050a */
[----:B------:R-:W-:Y:S01]  /*03b0*/  BSSY.RECONVERGENT B0, `(.L_x_20) ;  /* 0x0000006000007945 */ /* 0x000fe20003800200 */
[----:B------:R-:W-:Y:S01]  /*03c0*/  UMOV UR4, URZ ;  /* 0x000000ff00047c82 */ /* 0x000fe20008000000 */
[----:B------:R-:W-:-:S07]  /*03d0*/  UMOV UR5, 0x401c0000 ;  /* 0x401c000000057882 */ /* 0x000fce0000000000 */
[----:B------:R-:W-:Y:S01]  /*03e0*/  IMAD.MOV.U32 R22, RZ, RZ, R2 ;  /* 0x000000ffff167224 */ /* 0x000fe200078e0002 */
[----:B------:R-:W-:-:S07]  /*03f0*/  MOV R2, 0x410 ;  /* 0x0000041000027802 */ /* 0x000fce0000000f00 */
[----:B------:R-:W-:Y:S05]  /*0400*/  CALL.REL.NOINC `($_Z13computeForcesPdS_S_S_iiiS_d$__internal_accurate_pow) ;  /* 0x0000001400d87944 */ /* 0x000fea0003c00000 */
[----:B------:R-:W-:Y:S05]  /*0410*/  BSYNC.RECONVERGENT B0 ;  /* 0x0000000000007941 */ /* 0x000fea0003800200 */
.L_x_20:
[----:B------:R-:W-:Y:S01]  /*0420*/  DADD R2, R10, 7 ;  /* 0x401c00000a027429 */ /* 0x000fe20000000000 */
[----:B------:R-:W-:Y:S01]  /*0430*/  ISETP.GE.AND P0, PT, R11, RZ, PT ;  /* 0x000000ff0b00720c */ /* 0x000fe20003f06270 */
[----:B------:R-:W-:Y:S01]  /*0440*/  DADD R12, -RZ, -R18 ;  /* 0x00000000ff0c7229 */ /* 0x000fe20000000912 */
[----:B------:R-:W-:Y:S07]  /*0450*/  BSSY.RECONVERGENT B0, `(.L_x_21) ;  /* 0x000000e000007945 */ /* 0x000fee0003800200 */
[----:B------:R-:W-:-:S02]  /*0460*/  LOP3.LUT R2, R3, 0x7ff00000, RZ, 0xc0, !PT ;  /* 0x7ff0000003027812 */ /* 0x000fc400078ec0ff */
[----:B------:R-:W-:Y:S02]  /*0470*/  FSEL R12, R12, R18, !P0 ;  /* 0x000000120c0c7208 */ /* 0x000fe40004000000 */
[----:B------:R-:W-:Y:S01]  /*0480*/  ISETP.NE.AND P1, PT, R2, 0x7ff00000, PT ;  /* 0x7ff000000200780c */ /* 0x000fe20003f25270 */
[----:B------:R-:W-:Y:S01]  /*0490*/  DADD R2, -RZ, |R10| ;  /* 0x00000000ff027229 */ /* 0x000fe2000000050a */
[----:B------:R-:W-:-:S11]  /*04a0*/  FSEL R13, R13, R19, !P0 ;  /* 0x000000130d0d7208 */ /* 0x000fd60004000000 */
[----:B------:R-:W-:Y:S05]  /*04b0*/  @P1 BRA `(.L_x_22) ;  /* 0x00000000001c1947 */ /* 0x000fea0003800000 */
[----:B------:R-:W-:-:S14]  /*04c0*/  DSETP.GE.AND P1, PT, R8, RZ, PT ;  /* 0x000000ff0800722a */ /* 0x000fdc0003f26000 */
[----:B------:R-:W-:Y:S01]  /*04d0*/  @!P1 DADD R12, R10, 7 ;  /* 0x401c00000a0c9429 */ /* 0x000fe20000000000 */
[----:B------:R-:W-:Y:S10]  /*04e0*/  @!P1 BRA `(.L_x_22) ;  /* 0x0000000000109947 */ /* 0x000ff40003800000 */
[----:B------:R-:W-:-:S14]  /*04f0*/  DSETP.NEU.AND P1, PT, |R10|, +INF , PT ;  /* 0x7ff000000a00742a */ /* 0x000fdc0003f2d200 */
[----:B------:R-:W-:Y:S02]  /*0500*/  @!P1 IMAD.MOV.U32 R14, RZ, RZ, -0x100000 ;  /* 0xfff00000ff0e9424 */ /* 0x000fe400078e00ff */
[----:B------:R-:W-:-:S03]  /*0510*/  @!P1 IMAD.MOV.U32 R12, RZ, RZ, RZ ;  /* 0x000000ffff0c9224 */ /* 0x000fc600078e00ff */
[----:B------:R-:W-:-:S07]  /*0520*/  @!P1 SEL R13, R14, 0x7ff00000, !P0 ;  /* 0x7ff000000e0d9807 */ /* 0x000fce0004000000 */
.L_x_22:
[----:B------:R-:W-:Y:S05]  /*0530*/  BSYNC.RECONVERGENT B0 ;  /* 0x0000000000007941 */ /* 0x000fea0003800200 */
.L_x_21:
[----:B------:R-:W-:Y:S01]  /*0540*/  BSSY.RECONVERGENT B0, `(.L_x_23) ;  /* 0x0000005000007945 */ /* 0x000fe20003800200 */
[----:B------:R-:W-:Y:S01]  /*0550*/  IMAD.MOV.U32 R22, RZ, RZ, R2 ;  /* 0x000000ffff167224 */ /* 0x000fe200078e0002 */
[----:B------:R-:W-:Y:S01]  /*0560*/  MOV R2, 0x590 ;  /* 0x0000059000027802 */ /* 0x000fe20000000f00 */
[----:B------:R-:W-:-:S06]  /*0570*/  UMOV UR5, 0x402a0000 ;  /* 0x402a000000057882 */ /* 0x000fcc0000000000 */
[----:B------:R-:W-:Y:S05]  /*0580*/  CALL.REL.NOINC `($_Z13computeForcesPdS_S_S_iiiS_d$__internal_accurate_pow) ;  /* 0x0000001400787944 */ /* 0x000fea0003c00000 */
[----:B------:R-:W-:Y:S05]  /*0590*/  BSYNC.RECONVERGENT B0 ;  /* 0x0000000000007941 */ /* 0x000fea0003800200 */
.L_x_23:
[----:B------:R-:W0:Y:S02]  /*05a0*/  LDC.64 R14, c[0x0][0x3b0] ;  /* 0x0000ec00ff0e7b82 */ /* 0x000e240000000a00 */
[----:B0-----:R-:W-:-:S06]  /*05b0*/  IMAD.WIDE R14, R37, 0x8, R14 ;  /* 0x00000008250e7825 */ /* 0x001fcc00078e020e */
[----:B------:R-:W2:Y:S01]  /*05c0*/  LDG.E.64 R14, desc[UR8][R14.64] ;  /* 0x000000080e0e7981 */ /* 0x000ea2000c1e1b00 */
[----:B------:R-:W-:Y:S01]  /*05d0*/  DADD R2, R10, 13 ;  /* 0x402a00000a027429 */ /* 0x000fe20000000000 */
[----:B------:R-:W-:Y:S01]  /*05e0*/  BSSY.RECONVERGENT B0, `(.L_x_24) ;  /* 0x0000010000007945 */ /* 0x000fe20003800200 */
[----:B------:R-:W-:-:S08]  /*05f0*/  DADD R16, -RZ, -R18 ;  /* 0x00000000ff107229 */ /* 0x000fd00000000912 */
[----:B------:R-:W-:Y:S02]  /*0600*/  LOP3.LUT R2, R3, 0x7ff00000, RZ, 0xc0, !PT ;  /* 0x7ff0000003027812 */ /* 0x000fe400078ec0ff */
[----:B------:R-:W-:Y:S02]  /*0610*/  FSEL R16, R16, R18, !P0 ;  /* 0x0000001210107208 */ /* 0x000fe40004000000 */
[----:B------:R-:W-:Y:S02]  /*0620*/  ISETP.NE.AND P1, PT, R2, 0x7ff00000, PT ;  /* 0x7ff000000200780c */ /* 0x000fe40003f25270 */
[----:B------:R-:W-:Y:S01]  /*0630*/  FSEL R17, R17, R19, !P0 ;  /* 0x0000001311117208 */ /* 0x000fe20004000000 */
[----:B--2---:R-:W-:-:S10]  /*0640*/  DADD R2, -RZ, |R14| ;  /* 0x00000000ff027229 */ /* 0x004fd4000000050e */
[----:B------:R-:W-:Y:S05]  /*0650*/  @P1 BRA `(.L_x_25) ;  /* 0x0000000000201947 */ /* 0x000fea0003800000 */
[----:B------:R-:W-:-:S14]  /*0660*/  DSETP.GE.AND P0, PT, R8, RZ, PT ;  /* 0x000000ff0800722a */ /* 0x000fdc0003f06000 */
[----:B------:R-:W-:Y:S01]  /*0670*/  @!P0 DADD R16, R10, 13 ;  /* 0x402a00000a108429 */ /* 0x000fe20000000000 */
[----:B------:R-:W-:Y:S10]  /*0680*/  @!P0 BRA `(.L_x_25) ;  /* 0x0000000000148947 */ /* 0x000ff40003800000 */
[----:B------:R-:W-:-:S14]  /*0690*/  DSETP.NEU.AND P0, PT, |R10|, +INF , PT ;  /* 0x7ff000000a00742a */ /* 0x000fdc0003f0d200 */
[----:B------:R-:W-:Y:S01]  /*06a0*/  @!P0 IMAD.MOV.U32 R8, RZ, RZ, -0x100000 ;  /* 0xfff00000ff088424 */ /* 0x000fe200078e00ff */
[----:B------:R-:W-:Y:S01]  /*06b0*/  @!P0 ISETP.GE.AND P1, PT, R11, RZ, PT ;  /* 0x000000ff0b00820c */ /* 0x000fe20003f26270 */
[----:B------:R-:W-:-:S03]  /*06c0*/  @!P0 IMAD.MOV.U32 R16, RZ, RZ, RZ ;  /* 0x000000ffff108224 */ /* 0x000fc600078e00ff */
[----:B------:R-:W-:-:S09]  /*06d0*/  @!P0 SEL R17, R8, 0x7ff00000, !P1 ;  /* 0x7ff0000008118807 */ /* 0x000fd20004800000 */
.L_x_25:
[----:B------:R-:W-:Y:S05]  /*06e0*/  BSYNC.RECONVERGENT B0 ;  /* 0x0000000000007941 */ /* 0x000fea0003800200 */
.L_x_24:
[----:B------:R-:W-:Y:S01]  /*06f0*/  BSSY.RECONVERGENT B0, `(.L_x_26) ;  /* 0x0000005000007945 */ /* 0x000fe20003800200 */
[----:B------:R-:W-:Y:S01]  /*0700*/  IMAD.MOV.U32 R22, RZ, RZ, R2 ;  /* 0x000000ffff167224 */ /* 0x000fe200078e0002 */
[----:B------:R-:W-:Y:S01]  /*0710*/  MOV R2, 0x740 ;  /* 0x0000074000027802 */ /* 0x000fe20000000f00 */
[----:B------:R-:W-:-:S06]  /*0720*/  UMOV UR5, 0x40180000 ;  /* 0x4018000000057882 */ /* 0x000fcc0000000000 */
[----:B------:R-:W-:Y:S05]  /*0730*/  CALL.REL.NOINC `($_Z13computeForcesPdS_S_S_iiiS_d$__internal_accurate_pow) ;  /* 0x00000014000c7944 */ /* 0x000fea0003c00000 */
[----:B------:R-:W-:Y:S05]  /*0740*/  BSYNC.RECONVERGENT B0 ;  /* 0x0000000000007941 */ /* 0x000fea0003800200 */
.L_x_26:
[C---:B------:R-:W-:Y:S01]  /*0750*/  DADD R8, R14.reuse, 6 ;  /* 0x401800000e087429 */ /* 0x040fe20000000000 */
[----:B------:R-:W0:Y:S01]  /*0760*/  MUFU.RCP64H R3, R13 ;  /* 0x0000000d00037308 */ /* 0x000e220000001800 */
[----:B------:R-:W-:Y:S01]  /*0770*/  DSETP.NEU.AND P0, PT, R14, RZ, PT ;  /* 0x000000ff0e00722a */ /* 0x000fe20003f0d000 */
[----:B------:R-:W-:Y:S01]  /*0780*/  VIADD R2, R13, 0x300402 ;  /* 0x003004020d027836 */ /* 0x000fe20000000000 */
[----:B------:R-:W-:Y:S06]  /*0790*/  BSSY.RECONVERGENT B0, `(.L_x_27) ;  /* 0x000000c000007945 */ /* 0x000fec0003800200 */
[----:B------:R-:W-:-:S04]  /*07a0*/  LOP3.LUT R8, R9, 0x7ff00000, RZ, 0xc0, !PT ;  /* 0x7ff0000009087812 */ /* 0x000fc800078ec0ff */
[----:B------:R-:W-:Y:S02]  /*07b0*/  ISETP.NE.AND P1, PT, R8, 0x7ff00000, PT ;  /* 0x7ff000000800780c */ /* 0x000fe40003f25270 */
[----:B------:R-:W-:Y:S01]  /*07c0*/  @!P0 CS2R R18, SRZ ;  /* 0x0000000000128805 */ /* 0x000fe2000001ff00 */
[----:B0-----:R-:W-:-:S10]  /*07d0*/  DFMA R8, R2, -R12, 1 ;  /* 0x3ff000000208742b */ /* 0x001fd4000000080c */
[----:B------:R-:W-:Y:S05]  /*07e0*/  @P1 BRA `(.L_x_28) ;  /* 0x0000000000181947 */ /* 0x000fea0003800000 */
[----:B------:R-:W-:-:S14]  /*07f0*/  DSETP.NAN.AND P1, PT, R14, R14, PT ;  /* 0x0000000e0e00722a */ /* 0x000fdc0003f28000 */
[----:B------:R-:W-:Y:S01]  /*0800*/  @P1 DADD R18, R14, 6 ;  /* 0x401800000e121429 */ /* 0x000fe20000000000 */
[----:B------:R-:W-:Y:S10]  /*0810*/  @P1 BRA `(.L_x_28) ;  /* 0x00000000000c1947 */ /* 0x000ff40003800000 */
[----:B------:R-:W-:-:S14]  /*0820*/  DSETP.NEU.AND P1, PT, |R14|, +INF , PT ;  /* 0x7ff000000e00742a */ /* 0x000fdc0003f2d200 */
[----:B------:R-:W-:Y:S02]  /*0830*/  @!P1 IMAD.MOV.U32 R18, RZ, RZ, 0x0 ;  /* 0x00000000ff129424 */ /* 0x000fe400078e00ff */
[----:B------:R-:W-:-:S07]  /*0840*/  @!P1 IMAD.MOV.U32 R19, RZ, RZ, 0x7ff00000 ;  /* 0x7ff00000ff139424 */ /* 0x000fce00078e00ff */
.L_x_28:
[----:B------:R-:W-:Y:S05]  /*0850*/  BSYNC.RECONVERGENT B0 ;  /* 0x0000000000007941 */ /* 0x000fea0003800200 */
.L_x_27:
[----:B------:R-:W0:Y:S01]  /*0860*/  LDCU UR5, c[0x0][0x3a4] ;  /* 0x00007480ff0577ac */ /* 0x000e220008000800 */
[----:B------:R-:W-:Y:S01]  /*0870*/  DFMA R8, R8, R8, R8 ;  /* 0x000000080808722b */ /* 0x000fe20000000008 */
[----:B------:R-:W-:Y:S01]  /*0880*/  BSSY.RECONVERGENT B0, `(.L_x_29) ;  /* 0x0000011000007945 */ /* 0x000fe20003800200 */
[----:B------:R-:W-:-:S06]  /*0890*/  DSETP.NEU.AND P1, PT, R14, 1, PT ;  /* 0x3ff000000e00742a */ /* 0x000fcc0003f2d000 */
[----:B------:R-:W-:Y:S01]  /*08a0*/  DFMA R20, R2, R8, R2 ;  /* 0x000000080214722b */ /* 0x000fe20000000002 */
[----:B------:R-:W-:Y:S02]  /*08b0*/  FSEL R18, R18, RZ, P1 ;  /* 0x000000ff12127208 */ /* 0x000fe40000800000 */
[----:B------:R-:W-:Y:S02]  /*08c0*/  FSEL R19, R19, 1.875, P1 ;  /* 0x3ff0000013137808 */ /* 0x000fe40000800000 */
[----:B------:R-:W-:-:S03]  /*08d0*/  FSETP.GEU.AND P1, PT, |R2|, 5.8789094863358348022e-39, PT ;  /* 0x004004020200780b */ /* 0x000fc60003f2e200 */
[C---:B------:R-:W-:Y:S01]  /*08e0*/  DFMA R22, R20.reuse, -R12, 1 ;  /* 0x3ff000001416742b */ /* 0x040fe2000000080c */
[----:B0-----:R-:W0:Y:S07]  /*08f0*/  I2F.F64 R8, UR5 ;  /* 0x0000000500087d12 */ /* 0x001e2e0008201c00 */
[----:B------:R-:W-:Y:S02]  /*0900*/  DFMA R20, R20, R22, R20 ;  /* 0x000000161414722b */ /* 0x000fe40000000014 */
[----:B0-----:R-:W-:Y:S01]  /*0910*/  DMUL R8, R8, R18 ;  /* 0x0000001208087228 */ /* 0x001fe20000000000 */
[----:B------:R-:W-:Y:S10]  /*0920*/  @P1 BRA `(.L_x_30) ;  /* 0x0000000000181947 */ /* 0x000ff40003800000 */
[----:B------:R-:W-:Y:S01]  /*0930*/  LOP3.LUT R2, R13, 0x7fffffff, RZ, 0xc0, !PT ;  /* 0x7fffffff0d027812 */ /* 0x000fe200078ec0ff */
[----:B------:R-:W-:Y:S01]  /*0940*/  IMAD.MOV.U32 R19, RZ, RZ, R12 ;  /* 0x000000ffff137224 */ /* 0x000fe200078e000c */
[----:B------:R-:W-:Y:S01]  /*0950*/  MOV R18, 0x990 ;  /* 0x0000099000127802 */ /* 0x000fe20000000f00 */
[----:B------:R-:W-:Y:S01]  /*0960*/  IMAD.MOV.U32 R3, RZ, RZ, R13 ;  /* 0x000000ffff037224 */ /* 0x000fe200078e000d */
[----:B------:R-:W-:-:S07]  /*0970*/  IADD3 R22, PT, PT, R2, -0x100000, RZ ;  /* 0xfff0000002167810 */ /* 0x000fce0007ffe0ff */
[----:B------:R-:W-:Y:S05]  /*0980*/  CALL.REL.NOINC `($__internal_1_$__cuda_sm20_dblrcp_rn_slowpath_v3) ;  /* 0x0000000400c47944 */ /* 0x000fea0003c00000 */
.L_x_30:
[----:B------:R-:W-:Y:S05]  /*0990*/  BSYNC.RECONVERGENT B0 ;  /* 0x0000000000007941 */ /* 0x000fea0003800200 */
.L_x_29:
[----:B------:R-:W-:Y:S01]  /*09a0*/  DSETP.NEU.AND P1, PT, R10, 1, PT ;  /* 0x3ff000000a00742a */ /* 0x000fe20003f2d000 */
[----:B------:R-:W-:Y:S01]  /*09b0*/  BSSY.RECONVERGENT B0, `(.L_x_31) ;  /* 0x000000a000007945 */ /* 0x000fe20003800200 */
[----:B------:R-:W-:Y:S01]  /*09c0*/  DADD R12, -RZ, |R14| ;  /* 0x00000000ff0c7229 */ /* 0x000fe2000000050e */
[----:B------:R-:W-:-:S03]  /*09d0*/  UMOV UR5, 0x40280000 ;  /* 0x4028000000057882 */ /* 0x000fc60000000000 */
[----:B------:R-:W-:Y:S02]  /*09e0*/  FSEL R2, R20, RZ, P1 ;  /* 0x000000ff14027208 */ /* 0x000fe40000800000 */
[----:B------:R-:W-:-:S04]  /*09f0*/  FSEL R3, R21, 1.875, P1 ;  /* 0x3ff0000015037808 */ /* 0x000fc80000800000 */
[----:B------:R-:W-:Y:S02]  /*0a00*/  IMAD.MOV.U32 R22, RZ, RZ, R12 ;  /* 0x000000ffff167224 */ /* 0x000fe400078e000c */
[----:B------:R-:W-:Y:S01]  /*0a10*/  DMUL R8, R8, R2 ;  /* 0x0000000208087228 */ /* 0x000fe20000000000 */
[----:B------:R-:W-:Y:S01]  /*0a20*/  IMAD.MOV.U32 R3, RZ, RZ, R13 ;  /* 0x000000ffff037224 */ /* 0x000fe200078e000d */
[----:B------:R-:W-:-:S09]  /*0a30*/  MOV R2, 0xa50 ;  /* 0x00000a5000027802 */ /* 0x000fd20000000f00 */
[----:B------:R-:W-:Y:S05]  /*0a40*/  CALL.REL.NOINC `($_Z13computeForcesPdS_S_S_iiiS_d$__internal_accurate_pow) ;  /* 0x0000001000487944 */ /* 0x000fea0003c00000 */
[----:B------:R-:W-:Y:S05]  /*0a50*/  BSYNC.RECONVERGENT B0 ;  /* 0x0000000000007941 */ /* 0x000fea0003800200 */
.L_x_31:
[----:B------:R-:W-:Y:S01]  /*0a60*/  DADD R12, R14, 12 ;  /* 0x402800000e0c7429 */ /* 0x000fe20000000000 */
[----:B------:R-:W0:Y:S01]  /*0a70*/  MUFU.RCP64H R3, R17 ;  /* 0x0000001100037308 */ /* 0x000e220000001800 */
[----:B------:R-:W-:Y:S01]  /*0a80*/  VIADD R2, R17, 0x300402 ;  /* 0x0030040211027836 */ /* 0x000fe20000000000 */
[----:B------:R-:W-:Y:S01]  /*0a90*/  BSSY.RECONVERGENT B0, `(.L_x_32) ;  /* 0x000000c000007945 */ /* 0x000fe20003800200 */
[----:B------:R-:W-:-:S06]  /*0aa0*/  @!P0 CS2R R18, SRZ ;  /* 0x0000000000128805 */ /* 0x000fcc000001ff00 */
[----:B------:R-:W-:-:S04]  /*0ab0*/  LOP3.LUT R12, R13, 0x7ff00000, RZ, 0xc0, !PT ;  /* 0x7ff000000d0c7812 */ /* 0x000fc800078ec0ff */
[----:B------:R-:W-:Y:S01]  /*0ac0*/  ISETP.NE.AND P1, PT, R12, 0x7ff00000, PT ;  /* 0x7ff000000c00780c */ /* 0x000fe20003f25270 */
[----:B0-----:R-:W-:-:S12]  /*0ad0*/  DFMA R12, R2, -R16, 1 ;  /* 0x3ff00000020c742b */ /* 0x001fd80000000810 */
[----:B------:R-:W-:Y:S05]  /*0ae0*/  @P1 BRA `(.L_x_33) ;  /* 0x0000000000181947 */ /* 0x000fea0003800000 */
[----:B------:R-:W-:-:S14]  /*0af0*/  DSETP.NAN.AND P0, PT, R14, R14, PT ;  /* 0x0000000e0e00722a */ /* 0x000fdc0003f08000 */
[----:B------:R-:W-:Y:S01]  /*0b00*/  @P0 DADD R18, R14, 12 ;  /* 0x402800000e120429 */ /* 0x000fe20000000000 */
[----:B------:R-:W-:Y:S10]  /*0b10*/  @P0 BRA `(.L_x_33) ;  /* 0x00000000000c0947 */ /* 0x000ff40003800000 */
[----:B------:R-:W-:-:S14]  /*0b20*/  DSETP.NEU.AND P0, PT, |R14|, +INF , PT ;  /* 0x7ff000000e00742a */ /* 0x000fdc0003f0d200 */
[----:B------:R-:W-:Y:S02]  /*0b30*/  @!P0 IMAD.MOV.U32 R18, RZ, RZ, 0x0 ;  /* 0x00000000ff128424 */ /* 0x000fe400078e00ff */
[----:B------:R-:W-:-:S07]  /*0b40*/  @!P0 IMAD.MOV.U32 R19, RZ, RZ, 0x7ff00000 ;  /* 0x7ff00000ff138424 */ /* 0x000fce00078e00ff */
.L_x_33:
[----:B------:R-:W-:Y:S05]  /*0b50*/  BSYNC.RECONVERGENT B0 ;  /* 0x0000000000007941 */ /* 0x000fea0003800200 */
.L_x_32:
        /* <DEDUP_REMOVED lines=16> */
[----:B------:R-:W-:Y:S02]  /*0c60*/  IMAD.MOV.U32 R3, RZ, RZ, R17 ;  /* 0x000000ffff037224 */ /* 0x000fe400078e0011 */
[----:B------:R-:W-:-:S07]  /*0c70*/  VIADD R22, R2, 0xfff00000 ;  /* 0xfff0000002167836 */ /* 0x000fce0000000000 */
[----:B------:R-:W-:Y:S05]  /*0c80*/  CALL.REL.NOINC `($__internal_1_$__cuda_sm20_dblrcp_rn_slowpath_v3) ;  /* 0x0000000400047944 */ /* 0x000fea0003c00000 */
[----:B------:R-:W-:Y:S02]  /*0c90*/  IMAD.MOV.U32 R14, RZ, RZ, R20 ;  /* 0x000000ffff0e7224 */ /* 0x000fe400078e0014 */
[----:B------:R-:W-:-:S07]  /*0ca0*/  IMAD.MOV.U32 R15, RZ, RZ, R21 ;  /* 0x000000ffff0f7224 */ /* 0x000fce00078e0015 */
.L_x_35:
[----:B------:R-:W-:Y:S05]  /*0cb0*/  BSYNC.RECONVERGENT B0 ;  /* 0x0000000000007941 */ /* 0x000fea0003800200 */
.L_x_34:
[----:B------:R-:W0:Y:S01]  /*0cc0*/  MUFU.RCP64H R3, R11 ;  /* 0x0000000b00037308 */ /* 0x000e220000001800 */
[----:B------:R-:W-:Y:S01]  /*0cd0*/  IMAD.MOV.U32 R2, RZ, RZ, 0x1 ;  /* 0x00000001ff027424 */ /* 0x000fe200078e00ff */
[----:B------:R-:W1:Y:S01]  /*0ce0*/  LDC.64 R20, c[0x0][0x3b8] ;  /* 0x0000ee00ff147b82 */ /* 0x000e620000000a00 */
[----:B------:R-:W-:Y:S01]  /*0cf0*/  DSETP.NEU.AND P0, PT, R10, 1, PT ;  /* 0x3ff000000a00742a */ /* 0x000fe20003f0d000 */
[----:B------:R-:W-:Y:S01]  /*0d00*/  FSETP.GEU.AND P1, PT, |R7|, 6.5827683646048100446e-37, PT ;  /* 0x036000000700780b */ /* 0x000fe20003f2e200 */
[----:B------:R-:W-:Y:S02]  /*0d10*/  BSSY.RECONVERGENT B0, `(.L_x_36) ;  /* 0x0000017000007945 */ /* 0x000fe40003800200 */
[----:B0-----:R-:W-:-:S08]  /*0d20*/  DFMA R16, R2, -R10, 1 ;  /* 0x3ff000000210742b */ /* 0x001fd0000000080a */
[----:B------:R-:W-:-:S08]  /*0d30*/  DFMA R16, R16, R16, R16 ;  /* 0x000000101010722b */ /* 0x000fd00000000010 */
[----:B------:R-:W-:-:S08]  /*0d40*/  DFMA R16, R2, R16, R2 ;  /* 0x000000100210722b */ /* 0x000fd00000000002 */
[----:B------:R-:W-:-:S08]  /*0d50*/  DFMA R2, R16, -R10, 1 ;  /* 0x3ff000001002742b */ /* 0x000fd0000000080a */
[----:B------:R-:W-:-:S08]  /*0d60*/  DFMA R2, R16, R2, R16 ;  /* 0x000000021002722b */ /* 0x000fd00000000010 */
[----:B------:R-:W-:-:S08]  /*0d70*/  DMUL R16, R6, R2 ;  /* 0x0000000206107228 */ /* 0x000fd00000000000 */
[----:B------:R-:W-:-:S08]  /*0d80*/  DFMA R18, R16, -R10, R6 ;  /* 0x8000000a1012722b */ /* 0x000fd00000000006 */
[----:B------:R-:W-:Y:S01]  /*0d90*/  DFMA R2, R2, R18, R16 ;  /* 0x000000120202722b */ /* 0x000fe20000000010 */
[----:B------:R-:W-:Y:S02]  /*0da0*/  FSEL R16, R14, RZ, P0 ;  /* 0x000000ff0e107208 */ /* 0x000fe40000000000 */
[----:B------:R-:W-:Y:S01]  /*0db0*/  FSEL R17, R15, 1.875, P0 ;  /* 0x3ff000000f117808 */ /* 0x000fe20000000000 */
[----:B-1----:R-:W-:-:S05]  /*0dc0*/  DMUL R14, R20, 4 ;  /* 0x40100000140e7828 */ /* 0x002fca0000000000 */
[----:B------:R-:W-:Y:S01]  /*0dd0*/  DFMA R8, R12, -R16, R8 ;  /* 0x800000100c08722b */ /* 0x000fe20000000008 */
[----:B------:R-:W-:-:S05]  /*0de0*/  FFMA R12, RZ, R11, R3 ;  /* 0x0000000bff0c7223 */ /* 0x000fca0000000003 */
[----:B------:R-:W-:Y:S02]  /*0df0*/  FSETP.GT.AND P0, PT, |R12|, 1.469367938527859385e-39, PT ;  /* 0x001000000c00780b */ /* 0x000fe40003f04200 */
[----:B------:R-:W-:-:S11]  /*0e00*/  DMUL R8, R8, R14 ;  /* 0x0000000e08087228 */ /* 0x000fd60000000000 */
[----:B------:R-:W-:Y:S05]  /*0e10*/  @P0 BRA P1, `(.L_x_37) ;  /* 0x0000000000180947 */ /* 0x000fea0000800000 */
[----:B------:R-:W-:Y:S01]  /*0e20*/  IMAD.MOV.U32 R14, RZ, RZ, R6 ;  /* 0x000000ffff0e7224 */ /* 0x000fe200078e0006 */
[----:B------:R-:W-:Y:S01]  /*0e30*/  MOV R13, R11 ;  /* 0x0000000b000d7202 */ /* 0x000fe20000000f00 */
[----:B------:R-:W-:Y:S01]  /*0e40*/  IMAD.MOV.U32 R15, RZ, RZ, R7 ;  /* 0x000000ffff0f7224 */ /* 0x000fe200078e0007 */
[----:B------:R-:W-:Y:S01]  /*0e50*/  MOV R16, 0xe80 ;  /* 0x00000e8000107802 */ /* 0x000fe20000000f00 */
[----:B------:R-:W-:-:S07]  /*0e60*/  IMAD.MOV.U32 R12, RZ, RZ, R10 ;  /* 0x000000ffff0c7224 */ /* 0x000fce00078e000a */
[----:B------:R-:W-:Y:S05]  /*0e70*/  CALL.REL.NOINC `($__internal_2_$__cuda_sm20_div_rn_f64_full) ;  /* 0x0000000400287944 */ /* 0x000fea0003c00000 */
.L_x_37:
[----:B------:R-:W-:Y:S05]  /*0e80*/  BSYNC.RECONVERGENT B0 ;  /* 0x0000000000007941 */ /* 0x000fea0003800200 */
.L_x_36:
[----:B------:R-:W0:Y:S01]  /*0e90*/  MUFU.RCP64H R7, R11 ;  /* 0x0000000b00077308 */ /* 0x000e220000001800 */
[----:B------:R-:W-:Y:S01]  /*0ea0*/  IMAD.MOV.U32 R6, RZ, RZ, 0x1 ;  /* 0x00000001ff067424 */ /* 0x000fe200078e00ff */
[----:B------:R-:W1:Y:S01]  /*0eb0*/  LDC.64 R16, c[0x0][0x380] ;  /* 0x0000e000ff107b82 */ /* 0x000e620000000a00 */
[----:B------:R-:W2:Y:S01]  /*0ec0*/  LDCU UR4, c[0x0][0x3a0] ;  /* 0x00007400ff0477ac */ /* 0x000ea20008000800 */
[----:B------:R-:W-:Y:S01]  /*0ed0*/  FSETP.GEU.AND P1, PT, |R5|, 6.5827683646048100446e-37, PT ;  /* 0x036000000500780b */ /* 0x000fe20003f2e200 */
[----:B------:R-:W-:Y:S02]  /*0ee0*/  BSSY.RECONVERGENT B0, `(.L_x_38) ;  /* 0x0000016000007945 */ /* 0x000fe40003800200 */
[----:B0-----:R-:W-:Y:S01]  /*0ef0*/  DFMA R12, R6, -R10, 1 ;  /* 0x3ff00000060c742b */ /* 0x001fe2000000080a */
[----:B--2---:R-:W-:-:S07]  /*0f00*/  IMAD R0, R37, UR4, R0 ;  /* 0x0000000425007c24 */ /* 0x004fce000f8e0200 */
[----:B------:R-:W-:Y:S01]  /*0f10*/  DFMA R12, R12, R12, R12 ;  /* 0x0000000c0c0c722b */ /* 0x000fe2000000000c */
[----:B-1----:R-:W-:-:S07]  /*0f20*/  IMAD.WIDE R16, R0, 0x8, R16 ;  /* 0x0000000800107825 */ /* 0x002fce00078e0210 */
[----:B------:R-:W-:-:S08]  /*0f30*/  DFMA R12, R6, R12, R6 ;  /* 0x0000000c060c722b */ /* 0x000fd00000000006 */
[----:B------:R-:W-:-:S08]  /*0f40*/  DFMA R6, R12, -R10, 1 ;  /* 0x3ff000000c06742b */ /* 0x000fd0000000080a */
[----:B------:R-:W-:Y:S02]  /*0f50*/  DFMA R18, R12, R6, R12 ;  /* 0x000000060c12722b */ /* 0x000fe4000000000c */
[----:B------:R-:W-:-:S06]  /*0f60*/  DMUL R6, R8, R2 ;  /* 0x0000000208067228 */ /* 0x000fcc0000000000 */
[----:B------:R-:W-:Y:S01]  /*0f70*/  DMUL R12, R4, R18 ;  /* 0x00000012040c7228 */ /* 0x000fe20000000000 */
[----:B------:R0:W-:Y:S07]  /*0f80*/  STG.E.64 desc[UR8][R16.64], R6 ;  /* 0x0000000610007986 */ /* 0x0001ee000c101b08 */
[----:B------:R-:W-:-:S08]  /*0f90*/  DFMA R14, R12, -R10, R4 ;  /* 0x8000000a0c0e722b */ /* 0x000fd00000000004 */
[----:B------:R-:W-:-:S10]  /*0fa0*/  DFMA R2, R18, R14, R12 ;  /* 0x0000000e1202722b */ /* 0x000fd4000000000c */
[----:B------:R-:W-:-:S05]  /*0fb0*/  FFMA R12, RZ, R11, R3 ;  /* 0x0000000bff0c7223 */ /* 0x000fca0000000003 */
[----:B------:R-:W-:-:S13]  /*0fc0*/  FSETP.GT.AND P0, PT, |R12|, 1.469367938527859385e-39, PT ;  /* 0x001000000c00780b */ /* 0x000fda0003f04200 */
[----:B0-----:R-:W-:Y:S05]  /*0fd0*/  @P0 BRA P1, `(.L_x_39) ;  /* 0x0000000000180947 */ /* 0x001fea0000800000 */
[----:B------:R-:W-:Y:S01]  /*0fe0*/  IMAD.MOV.U32 R14, RZ, RZ, R4 ;  /* 0x000000ffff0e7224 */ /* 0x000fe200078e0004 */
[----:B------:R-:W-:Y:S01]  /*0ff0*/  MOV R16, 0x1040 ;  /* 0x0000104000107802 */ /* 0x000fe20000000f00 */
[----:B------:R-:W-:Y:S02]  /*1000*/  IMAD.MOV.U32 R15, RZ, RZ, R5 ;  /* 0x000000ffff0f7224 */ /* 0x000fe400078e0005 */
[----:B------:R-:W-:Y:S02]  /*1010*/  IMAD.MOV.U32 R12, RZ, RZ, R10 ;  /* 0x000000ffff0c7224 */ /* 0x000fe400078e000a */
[----:B------:R-:W-:-:S07]  /*1020*/  IMAD.MOV.U32 R13, RZ, RZ, R11 ;  /* 0x000000ffff0d7224 */ /* 0x000fce00078e000b */
[----:B------:R-:W-:Y:S05]  /*1030*/  CALL.REL.NOINC `($__internal_2_$__cuda_sm20_div_rn_f64_full) ;  /* 0x0000000000b87944 */ /* 0x000fea0003c00000 */
.L_x_39:
[----:B------:R-:W-:Y:S05]  /*1040*/  BSYNC.RECONVERGENT B0 ;  /* 0x0000000000007941 */ /* 0x000fea0003800200 */
.L_x_38:
[----:B------:R-:W0:Y:S01]  /*1050*/  LDC.64 R4, c[0x0][0x388] ;  /* 0x0000e200ff047b82 */ /* 0x000e220000000a00 */
[----:B------:R-:W-:Y:S01]  /*1060*/  DMUL R2, R8, R2 ;  /* 0x0000000208027228 */ /* 0x000fe20000000000 */
[----:B0-----:R-:W-:-:S06]  /*1070*/  IMAD.WIDE R4, R0, 0x8, R4 ;  /* 0x0000000800047825 */ /* 0x001fcc00078e0204 */
[----:B------:R-:W-:Y:S01]  /*1080*/  STG.E.64 desc[UR8][R4.64], R2 ;  /* 0x0000000204007986 */ /* 0x000fe2000c101b08 */
[----:B------:R-:W-:Y:S05]  /*1090*/  EXIT ;  /* 0x000000000000794d */ /* 0x000fea0003800000 */
        .weak           $__internal_1_$__cuda_sm20_dblrcp_rn_slowpath_v3
        .type           $__internal_1_$__cuda_sm20_dblrcp_rn_slowpath_v3,@function
        .size           $__internal_1_$__cuda_sm20_dblrcp_rn_slowpath_v3,($__internal_2_$__cuda_sm20_div_rn_f64_full - $__internal_1_$__cuda_sm20_dblrcp_rn_slowpath_v3)
$__internal_1_$__cuda_sm20_dblrcp_rn_slowpath_v3:
[----:B------:R-:W-:Y:S01]  /*10a0*/  IMAD.MOV.U32 R2, RZ, RZ, R19 ;  /* 0x000000ffff027224 */ /* 0x000fe200078e0013 */
[----:B------:R-:W-:Y:S05]  /*10b0*/  BSSY.RECONVERGENT B1, `(.L_x_40) ;  /* 0x0000024000017945 */ /* 0x000fea0003800200 */
[----:B------:R-:W-:-:S14]  /*10c0*/  DSETP.GTU.AND P1, PT, |R2|, +INF , PT ;  /* 0x7ff000000200742a */ /* 0x000fdc0003f2c200 */
[----:B------:R-:W-:Y:S05]  /*10d0*/  @P1 BRA `(.L_x_41) ;  /* 0x00000000007c1947 */ /* 0x000fea0003800000 */
[----:B------:R-:W-:-:S05]  /*10e0*/  LOP3.LUT R23, R3, 0x7fffffff, RZ, 0xc0, !PT ;  /* 0x7fffffff03177812 */ /* 0x000fca00078ec0ff */
[----:B------:R-:W-:-:S05]  /*10f0*/  VIADD R19, R23, 0xffffffff ;  /* 0xffffffff17137836 */ /* 0x000fca0000000000 */
[----:B------:R-:W-:-:S13]  /*1100*/  ISETP.GE.U32.AND P1, PT, R19, 0x7fefffff, PT ;  /* 0x7fefffff1300780c */ /* 0x000fda0003f26070 */
[----:B------:R-:W-:Y:S01]  /*1110*/  @P1 LOP3.LUT R21, R3, 0x7ff00000, RZ, 0x3c, !PT ;  /* 0x7ff0000003151812 */ /* 0x000fe200078e3cff */
[----:B------:R-:W-:Y:S01]  /*1120*/  @P1 IMAD.MOV.U32 R20, RZ, RZ, RZ ;  /* 0x000000ffff141224 */ /* 0x000fe200078e00ff */
[----:B------:R-:W-:Y:S06]  /*1130*/  @P1 BRA `(.L_x_42) ;  /* 0x00000000006c1947 */ /* 0x000fec0003800000 */
[----:B------:R-:W-:-:S13]  /*1140*/  ISETP.GE.U32.AND P1, PT, R23, 0x1000001, PT ;  /* 0x010000011700780c */ /* 0x000fda0003f26070 */
[----:B------:R-:W-:Y:S05]  /*1150*/  @!P1 BRA `(.L_x_43) ;  /* 0x0000000000349947 */ /* 0x000fea0003800000 */
[----:B------:R-:W-:Y:S02]  /*1160*/  VIADD R21, R3, 0xc0200000 ;  /* 0xc020000003157836 */ /* 0x000fe40000000000 */
[----:B------:R-:W-:Y:S02]  /*1170*/  IMAD.MOV.U32 R20, RZ, RZ, R2 ;  /* 0x000000ffff147224 */ /* 0x000fe400078e0002 */
[----:B------:R-:W0:Y:S04]  /*1180*/  MUFU.RCP64H R23, R21 ;  /* 0x0000001500177308 */ /* 0x000e280000001800 */
[----:B0-----:R-:W-:-:S08]  /*1190*/  DFMA R24, -R20, R22, 1 ;  /* 0x3ff000001418742b */ /* 0x001fd00000000116 */
[----:B------:R-:W-:-:S08]  /*11a0*/  DFMA R24, R24, R24, R24 ;  /* 0x000000181818722b */ /* 0x000fd00000000018 */
[----:B------:R-:W-:-:S08]  /*11b0*/  DFMA R24, R22, R24, R22 ;  /* 0x000000181618722b */ /* 0x000fd00000000016 */
[----:B------:R-:W-:-:S08]  /*11c0*/  DFMA R22, -R20, R24, 1 ;  /* 0x3ff000001416742b */ /* 0x000fd00000000118 */
[----:B------:R-:W-:-:S08]  /*11d0*/  DFMA R22, R24, R22, R24 ;  /* 0x000000161816722b */ /* 0x000fd00000000018 */
[----:B------:R-:W-:-:S08]  /*11e0*/  DMUL R22, R22, 2.2250738585072013831e-308 ;  /* 0x0010000016167828 */ /* 0x000fd00000000000 */
[----:B------:R-:W-:-:S08]  /*11f0*/  DFMA R2, -R2, R22, 1 ;  /* 0x3ff000000202742b */ /* 0x000fd00000000116 */
[----:B------:R-:W-:-:S08]  /*1200*/  DFMA R2, R2, R2, R2 ;  /* 0x000000020202722b */ /* 0x000fd00000000002 */
[----:B------:R-:W-:Y:S01]  /*1210*/  DFMA R20, R22, R2, R22 ;  /* 0x000000021614722b */ /* 0x000fe20000000016 */
[----:B------:R-:W-:Y:S10]  /*1220*/  BRA `(.L_x_42) ;  /* 0x0000000000307947 */ /* 0x000ff40003800000 */
.L_x_43:
[----:B------:R-:W-:Y:S01]  /*1230*/  DMUL R2, R2, 8.11296384146066816958e+31 ;  /* 0x4690000002027828 */ /* 0x000fe20000000000 */
[----:B------:R-:W-:-:S05]  /*1240*/  IMAD.MOV.U32 R20, RZ, RZ, R22 ;  /* 0x000000ffff147224 */ /* 0x000fca00078e0016 */
[----:B------:R-:W0:Y:S02]  /*1250*/  MUFU.RCP64H R21, R3 ;  /* 0x0000000300157308 */ /* 0x000e240000001800 */
[----:B0-----:R-:W-:-:S08]  /*1260*/  DFMA R22, -R2, R20, 1 ;  /* 0x3ff000000216742b */ /* 0x001fd00000000114 */
[----:B------:R-:W-:-:S08]  /*1270*/  DFMA R22, R22, R22, R22 ;  /* 0x000000161616722b */ /* 0x000fd00000000016 */
[----:B------:R-:W-:-:S08]  /*1280*/  DFMA R22, R20, R22, R20 ;  /* 0x000000161416722b */ /* 0x000fd00000000014 */
[----:B------:R-:W-:-:S08]  /*1290*/  DFMA R20, -R2, R22, 1 ;  /* 0x3ff000000214742b */ /* 0x000fd00000000116 */
[----:B------:R-:W-:-:S08]  /*12a0*/  DFMA R20, R22, R20, R22 ;  /* 0x000000141614722b */ /* 0x000fd00000000016 */
[----:B------:R-:W-:Y:S01]  /*12b0*/  DMUL R20, R20, 8.11296384146066816958e+31 ;  /* 0x4690000014147828 */ /* 0x000fe20000000000 */
[----:B------:R-:W-:Y:S10]  /*12c0*/  BRA `(.L_x_42) ;  /* 0x0000000000087947 */ /* 0x000ff40003800000 */
.L_x_41:
[----:B------:R-:W-:Y:S01]  /*12d0*/  LOP3.LUT R21, R3, 0x80000, RZ, 0xfc, !PT ;  /* 0x0008000003157812 */ /* 0x000fe200078efcff */
[----:B------:R-:W-:-:S07]  /*12e0*/  IMAD.MOV.U32 R20, RZ, RZ, R2 ;  /* 0x000000ffff147224 */ /* 0x000fce00078e0002 */
.L_x_42:
[----:B------:R-:W-:Y:S05]  /*12f0*/  BSYNC.RECONVERGENT B1 ;  /* 0x0000000000017941 */ /* 0x000fea0003800200 */
.L_x_40:
[----:B------:R-:W-:-:S04]  /*1300*/  IMAD.MOV.U32 R19, RZ, RZ, 0x0 ;  /* 0x00000000ff137424 */ /* 0x000fc800078e00ff */
[----:B------:R-:W-:Y:S05]  /*1310*/  RET.REL.NODEC R18 `(_Z13computeForcesPdS_S_S_iiiS_d) ;  /* 0xffffffec12387950 */ /* 0x000fea0003c3ffff */
        .weak           $__internal_2_$__cuda_sm20_div_rn_f64_full
        .type           $__internal_2_$__cuda_sm20_div_rn_f64_full,@function
        .size           $__internal_2_$__cuda_sm20_div_rn_f64_full,($__internal_3_$__cuda_sm20_dsqrt_rn_f64_mediumpath_v1 - $__internal_2_$__cuda_sm20_div_rn_f64_full)
$__internal_2_$__cuda_sm20_div_rn_f64_full:
[C---:B------:R-:W-:Y:S01]  /*1320*/  FSETP.GEU.AND P0, PT, |R13|.reuse, 1.469367938527859385e-39, PT ;  /* 0x001000000d00780b */ /* 0x040fe20003f0e200 */
[----:B------:R-:W-:Y:S01]  /*1330*/  BSSY.RECONVERGENT B1, `(.L_x_44) ;  /* 0x0000057000017945 */ /* 0x000fe20003800200 */
[----:B------:R-:W-:Y:S02]  /*1340*/  LOP3.LUT R6, R13, 0x800fffff, RZ, 0xc0, !PT ;  /* 0x800fffff0d067812 */ /* 0x000fe400078ec0ff */
[C---:B------:R-:W-:Y:S02]  /*1350*/  FSETP.GEU.AND P2, PT, |R15|.reuse, 1.469367938527859385e-39, PT ;  /* 0x001000000f00780b */ /* 0x040fe40003f4e200 */
[----:B------:R-:W-:Y:S01]  /*1360*/  LOP3.LUT R7, R6, 0x3ff00000, RZ, 0xfc, !PT ;  /* 0x3ff0000006077812 */ /* 0x000fe200078efcff */
[----:B------:R-:W-:Y:S01]  /*1370*/  IMAD.MOV.U32 R6, RZ, RZ, R12 ;  /* 0x000000ffff067224 */ /* 0x000fe200078e000c */
[----:B------:R-:W-:Y:S02]  /*1380*/  MOV R20, 0x1 ;  /* 0x0000000100147802 */ /* 0x000fe40000000f00 */
[----:B------:R-:W-:-:S02]  /*1390*/  LOP3.LUT R17, R15, 0x7ff00000, RZ, 0xc0, !PT ;  /* 0x7ff000000f117812 */ /* 0x000fc400078ec0ff */
[----:B------:R-:W-:Y:S01]  /*13a0*/  LOP3.LUT R24, R13, 0x7ff00000, RZ, 0xc0, !PT ;  /* 0x7ff000000d187812 */ /* 0x000fe200078ec0ff */
[----:B------:R-:W-:-:S03]  /*13b0*/  @!P0 DMUL R6, R12, 8.98846567431157953865e+307 ;  /* 0x7fe000000c068828 */ /* 0x000fc60000000000 */
[----:B------:R-:W-:Y:S01]  /*13c0*/  ISETP.GE.U32.AND P1, PT, R17, R24, PT ;  /* 0x000000181100720c */ /* 0x000fe20003f26070 */
[----:B------:R-:W-:Y:S01]  /*13d0*/  @!P2 IMAD.MOV.U32 R22, RZ, RZ, RZ ;  /* 0x000000ffff16a224 */ /* 0x000fe200078e00ff */
[----:B------:R-:W-:Y:S01]  /*13e0*/  @!P2 LOP3.LUT R18, R13, 0x7ff00000, RZ, 0xc0, !PT ;  /* 0x7ff000000d12a812 */ /* 0x000fe200078ec0ff */
[----:B------:R-:W0:Y:S03]  /*13f0*/  MUFU.RCP64H R21, R7 ;  /* 0x0000000700157308 */ /* 0x000e260000001800 */
[----:B------:R-:W-:Y:S01]  /*1400*/  @!P2 ISETP.GE.U32.AND P3, PT, R17, R18, PT ;  /* 0x000000121100a20c */ /* 0x000fe20003f66070 */
[----:B------:R-:W-:-:S05]  /*1410*/  IMAD.MOV.U32 R18, RZ, RZ, 0x1ca00000 ;  /* 0x1ca00000ff127424 */ /* 0x000fca00078e00ff */
[----:B------:R-:W-:-:S04]  /*1420*/  @!P2 SEL R19, R18, 0x63400000, !P3 ;  /* 0x634000001213a807 */ /* 0x000fc80005800000 */
[----:B------:R-:W-:Y:S01]  /*1430*/  @!P2 LOP3.LUT R19, R19, 0x80000000, R15, 0xf8, !PT ;  /* 0x800000001313a812 */ /* 0x000fe200078ef80f */
[----:B0-----:R-:W-:-:S03]  /*1440*/  DFMA R2, R20, -R6, 1 ;  /* 0x3ff000001402742b */ /* 0x001fc60000000806 */
[----:B------:R-:W-:-:S05]  /*1450*/  @!P2 LOP3.LUT R23, R19, 0x100000, RZ, 0xfc, !PT ;  /* 0x001000001317a812 */ /* 0x000fca00078efcff */
[----:B------:R-:W-:-:S08]  /*1460*/  DFMA R2, R2, R2, R2 ;  /* 0x000000020202722b */ /* 0x000fd00000000002 */
[----:B------:R-:W-:Y:S01]  /*1470*/  DFMA R20, R20, R2, R20 ;  /* 0x000000021414722b */ /* 0x000fe20000000014 */
[----:B------:R-:W-:Y:S01]  /*1480*/  SEL R3, R18, 0x63400000, !P1 ;  /* 0x6340000012037807 */ /* 0x000fe20004800000 */
[----:B------:R-:W-:-:S03]  /*1490*/  IMAD.MOV.U32 R2, RZ, RZ, R14 ;  /* 0x000000ffff027224 */ /* 0x000fc600078e000e */
[----:B------:R-:W-:-:S03]  /*14a0*/  LOP3.LUT R3, R3, 0x800fffff, R15, 0xf8, !PT ;  /* 0x800fffff03037812 */ /* 0x000fc600078ef80f */
[----:B------:R-:W-:-:S03]  /*14b0*/  DFMA R26, R20, -R6, 1 ;  /* 0x3ff00000141a742b */ /* 0x000fc60000000806 */
[----:B------:R-:W-:-:S05]  /*14c0*/  @!P2 DFMA R2, R2, 2, -R22 ;  /* 0x400000000202a82b */ /* 0x000fca0000000816 */
[----:B------:R-:W-:Y:S01]  /*14d0*/  DFMA R20, R20, R26, R20 ;  /* 0x0000001a1414722b */ /* 0x000fe20000000014 */
[----:B------:R-:W-:Y:S02]  /*14e0*/  IMAD.MOV.U32 R27, RZ, RZ, R17 ;  /* 0x000000ffff1b7224 */ /* 0x000fe400078e0011 */
[----:B------:R-:W-:Y:S01]  /*14f0*/  IMAD.MOV.U32 R26, RZ, RZ, R24 ;  /* 0x000000ffff1a7224 */ /* 0x000fe200078e0018 */
[----:B------:R-:W-:Y:S02]  /*1500*/  @!P0 LOP3.LUT R26, R7, 0x7ff00000, RZ, 0xc0, !PT ;  /* 0x7ff00000071a8812 */ /* 0x000fe400078ec0ff */
[----:B------:R-:W-:Y:S02]  /*1510*/  @!P2 LOP3.LUT R27, R3, 0x7ff00000, RZ, 0xc0, !PT ;  /* 0x7ff00000031ba812 */ /* 0x000fe400078ec0ff */
[----:B------:R-:W-:Y:S01]  /*1520*/  DMUL R22, R20, R2 ;  /* 0x0000000214167228 */ /* 0x000fe20000000000 */
[----:B------:R-:W-:Y:S02]  /*1530*/  VIADD R28, R26, 0xffffffff ;  /* 0xffffffff1a1c7836 */ /* 0x000fe40000000000 */
[----:B------:R-:W-:-:S05]  /*1540*/  VIADD R19, R27, 0xffffffff ;  /* 0xffffffff1b137836 */ /* 0x000fca0000000000 */
[----:B------:R-:W-:Y:S01]  /*1550*/  DFMA R24, R22, -R6, R2 ;  /* 0x800000061618722b */ /* 0x000fe20000000002 */
[----:B------:R-:W-:-:S04]  /*1560*/  ISETP.GT.U32.AND P0, PT, R19, 0x7feffffe, PT ;  /* 0x7feffffe1300780c */ /* 0x000fc80003f04070 */
[----:B------:R-:W-:-:S03]  /*1570*/  ISETP.GT.U32.OR P0, PT, R28, 0x7feffffe, P0 ;  /* 0x7feffffe1c00780c */ /* 0x000fc60000704470 */
[----:B------:R-:W-:-:S10]  /*1580*/  DFMA R20, R20, R24, R22 ;  /* 0x000000181414722b */ /* 0x000fd40000000016 */
[----:B------:R-:W-:Y:S05]  /*1590*/  @P0 BRA `(.L_x_45) ;  /* 0x00000000006c0947 */ /* 0x000fea0003800000 */
[----:B------:R-:W-:-:S04]  /*15a0*/  LOP3.LUT R22, R13, 0x7ff00000, RZ, 0xc0, !PT ;  /* 0x7ff000000d167812 */ /* 0x000fc800078ec0ff */
[CC--:B------:R-:W-:Y:S02]  /*15b0*/  VIADDMNMX R14, R17.reuse, -R22.reuse, 0xb9600000, !PT ;  /* 0xb9600000110e7446 */ /* 0x0c0fe40007800916 */
[----:B------:R-:W-:Y:S02]  /*15c0*/  ISETP.GE.U32.AND P0, PT, R17, R22, PT ;  /* 0x000000161100720c */ /* 0x000fe40003f06070 */
[----:B------:R-:W-:Y:S02]  /*15d0*/  VIMNMX R14, PT, PT, R14, 0x46a00000, PT ;  /* 0x46a000000e0e7848 */ /* 0x000fe40003fe0100 */
[----:B------:R-:W-:-:S05]  /*15e0*/  SEL R17, R18, 0x63400000, !P0 ;  /* 0x6340000012117807 */ /* 0x000fca0004000000 */
[----:B------:R-:W-:Y:S02]  /*15f0*/  IMAD.IADD R17, R14, 0x1, -R17 ;  /* 0x000000010e117824 */ /* 0x000fe400078e0a11 */
[----:B------:R-:W-:Y:S02]  /*1600*/  IMAD.MOV.U32 R14, RZ, RZ, RZ ;  /* 0x000000ffff0e7224 */ /* 0x000fe400078e00ff */
        /* <DEDUP_REMOVED lines=10> */
[----:B------:R-:W-:Y:S01]  /*16b0*/  IMAD.MOV R3, RZ, RZ, -R17 ;  /* 0x000000ffff037224 */ /* 0x000fe200078e0a11 */
[----:B------:R-:W-:Y:S01]  /*16c0*/  DMUL.RP R14, R20, R14 ;  /* 0x0000000e140e7228 */ /* 0x000fe20000008000 */
[----:B------:R-:W-:-:S06]  /*16d0*/  IMAD.MOV.U32 R2, RZ, RZ, RZ ;  /* 0x000000ffff027224 */ /* 0x000fcc00078e00ff */
[----:B------:R-:W-:-:S03]  /*16e0*/  DFMA R2, R18, -R2, R20 ;  /* 0x800000021202722b */ /* 0x000fc60000000014 */
[----:B------:R-:W-:-:S03]  /*16f0*/  LOP3.LUT R13, R15, R13, RZ, 0x3c, !PT ;  /* 0x0000000d0f0d7212 */ /* 0x000fc600078e3cff */
[----:B------:R-:W-:-:S04]  /*1700*/  IADD3 R2, PT, PT, -R17, -0x43300000, RZ ;  /* 0xbcd0000011027810 */ /* 0x000fc80007ffe1ff */
[----:B------:R-:W-:-:S04]  /*1710*/  FSETP.NEU.AND P0, PT, |R3|, R2, PT ;  /* 0x000000020300720b */ /* 0x000fc80003f0d200 */
[----:B------:R-:W-:Y:S02]  /*1720*/  FSEL R18, R14, R18, !P0 ;  /* 0x000000120e127208 */ /* 0x000fe40004000000 */
[----:B------:R-:W-:Y:S01]  /*1730*/  FSEL R19, R13, R19, !P0 ;  /* 0x000000130d137208 */ /* 0x000fe20004000000 */
[----:B------:R-:W-:Y:S06]  /*1740*/  BRA `(.L_x_46) ;  /* 0x0000000000547947 */ /* 0x000fec0003800000 */
.L_x_45:
[----:B------:R-:W-:-:S14]  /*1750*/  DSETP.NAN.AND P0, PT, R14, R14, PT ;  /* 0x0000000e0e00722a */ /* 0x000fdc0003f08000 */
[----:B------:R-:W-:Y:S05]  /*1760*/  @P0 BRA `(.L_x_47) ;  /* 0x0000000000440947 */ /* 0x000fea0003800000 */
[----:B------:R-:W-:-:S14]  /*1770*/  DSETP.NAN.AND P0, PT, R12, R12, PT ;  /* 0x0000000c0c00722a */ /* 0x000fdc0003f08000 */
[----:B------:R-:W-:Y:S05]  /*1780*/  @P0 BRA `(.L_x_48) ;  /* 0x0000000000300947 */ /* 0x000fea0003800000 */
[----:B------:R-:W-:Y:S01]  /*1790*/  ISETP.NE.AND P0, PT, R27, R26, PT ;  /* 0x0000001a1b00720c */ /* 0x000fe20003f05270 */
[----:B------:R-:W-:Y:S01]  /*17a0*/  IMAD.MOV.U32 R18, RZ, RZ, 0x0 ;  /* 0x00000000ff127424 */ /* 0x000fe200078e00ff */
[----:B------:R-:W-:-:S11]  /*17b0*/  MOV R19, 0xfff80000 ;  /* 0xfff8000000137802 */ /* 0x000fd60000000f00 */
        /* <DEDUP_REMOVED lines=9> */
.L_x_48:
[----:B------:R-:W-:Y:S01]  /*1850*/  LOP3.LUT R19, R13, 0x80000, RZ, 0xfc, !PT ;  /* 0x000800000d137812 */ /* 0x000fe200078efcff */
[----:B------:R-:W-:Y:S01]  /*1860*/  IMAD.MOV.U32 R18, RZ, RZ, R12 ;  /* 0x000000ffff127224 */ /* 0x000fe200078e000c */
[----:B------:R-:W-:Y:S06]  /*1870*/  BRA `(.L_x_46) ;  /* 0x0000000000087947 */ /* 0x000fec0003800000 */
.L_x_47:
[----:B------:R-:W-:Y:S01]  /*1880*/  LOP3.LUT R19, R15, 0x80000, RZ, 0xfc, !PT ;  /* 0x000800000f137812 */ /* 0x000fe200078efcff */
[----:B------:R-:W-:-:S07]  /*1890*/  IMAD.MOV.U32 R18, RZ, RZ, R14 ;  /* 0x000000ffff127224 */ /* 0x000fce00078e000e */
.L_x_46:
[----:B------:R-:W-:Y:S05]  /*18a0*/  BSYNC.RECONVERGENT B1 ;  /* 0x0000000000017941 */ /* 0x000fea0003800200 */
.L_x_44:
[----:B------:R-:W-:Y:S02]  /*18b0*/  IMAD.MOV.U32 R17, RZ, RZ, 0x0 ;  /* 0x00000000ff117424 */ /* 0x000fe400078e00ff */
[----:B------:R-:W-:Y:S02]  /*18c0*/  IMAD.MOV.U32 R2, RZ, RZ, R18 ;  /* 0x000000ffff027224 */ /* 0x000fe400078e0012 */
[----:B------:R-:W-:Y:S01]  /*18d0*/  IMAD.MOV.U32 R3, RZ, RZ, R19 ;  /* 0x000000ffff037224 */ /* 0x000fe200078e0013 */
[----:B------:R-:W-:Y:S06]  /*18e0*/  RET.REL.NODEC R16 `(_Z13computeForcesPdS_S_S_iiiS_d) ;  /* 0xffffffe410c47950 */ /* 0x000fec0003c3ffff */
        .weak           $__internal_3_$__cuda_sm20_dsqrt_rn_f64_mediumpath_v1
        .type           $__internal_3_$__cuda_sm20_dsqrt_rn_f64_mediumpath_v1,@function
        .size           $__internal_3_$__cuda_sm20_dsqrt_rn_f64_mediumpath_v1,($_Z13computeForcesPdS_S_S_iiiS_d$__internal_accurate_pow - $__internal_3_$__cuda_sm20_dsqrt_rn_f64_mediumpath_v1)
$__internal_3_$__cuda_sm20_dsqrt_rn_f64_mediumpath_v1:
[----:B------:R-:W-:Y:S01]  /*18f0*/  ISETP.GE.U32.AND P0, PT, R16, -0x3400000, PT ;  /* 0xfcc000001000780c */ /* 0x000fe20003f06070 */
[----:B------:R-:W-:Y:S01]  /*1900*/  BSSY.RECONVERGENT B1, `(.L_x_49) ;  /* 0x0000024000017945 */ /* 0x000fe20003800200 */
[----:B------:R-:W-:-:S11]  /*1910*/  IMAD.MOV.U32 R13, RZ, RZ, R21 ;  /* 0x000000ffff0d7224 */ /* 0x000fd600078e0015 */
[----:B------:R-:W-:Y:S05]  /*1920*/  @!P0 BRA `(.L_x_50) ;  /* 0x0000000000208947 */ /* 0x000fea0003800000 */
[----:B------:R-:W-:-:S10]  /*1930*/  DFMA.RM R12, R18, R12, R14 ;  /* 0x0000000c120c722b */ /* 0x000fd4000000400e */
[----:B------:R-:W-:-:S05]  /*1940*/  IADD3 R14, P0, PT, R12, 0x1, RZ ;  /* 0x000000010c0e7810 */ /* 0x000fca0007f1e0ff */
[----:B------:R-:W-:-:S06]  /*1950*/  IMAD.X R15, RZ, RZ, R13, P0 ;  /* 0x000000ffff0f7224 */ /* 0x000fcc00000e060d */
[----:B------:R-:W-:-:S08]  /*1960*/  DFMA.RP R10, -R12, R14, R8 ;  /* 0x0000000e0c0a722b */ /* 0x000fd00000008108 */
[----:B------:R-:W-:-:S06]  /*1970*/  DSETP.GT.AND P0, PT, R10, RZ, PT ;  /* 0x000000ff0a00722a */ /* 0x000fcc0003f04000 */
[----:B------:R-:W-:Y:S02]  /*1980*/  FSEL R10, R14, R12, P0 ;  /* 0x0000000c0e0a7208 */ /* 0x000fe40000000000 */
[----:B------:R-:W-:Y:S01]  /*1990*/  FSEL R11, R15, R13, P0 ;  /* 0x0000000d0f0b7208 */ /* 0x000fe20000000000 */
[----:B------:R-:W-:Y:S06]  /*19a0*/  BRA `(.L_x_51) ;  /* 0x0000000000647947 */ /* 0x000fec0003800000 */
.L_x_50:
[----:B------:R-:W-:-:S14]  /*19b0*/  DSETP.NE.AND P0, PT, R8, RZ, PT ;  /* 0x000000ff0800722a */ /* 0x000fdc0003f05000 */
[----:B------:R-:W-:Y:S05]  /*19c0*/  @!P0 BRA `(.L_x_52) ;  /* 0x0000000000588947 */ /* 0x000fea0003800000 */
[----:B------:R-:W-:-:S13]  /*19d0*/  ISETP.GE.AND P0, PT, R9, RZ, PT ;  /* 0x000000ff0900720c */ /* 0x000fda0003f06270 */
[----:B------:R-:W-:Y:S02]  /*19e0*/  @!P0 IMAD.MOV.U32 R10, RZ, RZ, 0x0 ;  /* 0x00000000ff0a8424 */ /* 0x000fe400078e00ff */
[----:B------:R-:W-:Y:S01]  /*19f0*/  @!P0 IMAD.MOV.U32 R11, RZ, RZ, -0x80000 ;  /* 0xfff80000ff0b8424 */ /* 0x000fe200078e00ff */
[----:B------:R-:W-:Y:S06]  /*1a00*/  @!P0 BRA `(.L_x_51) ;  /* 0x00000000004c8947 */ /* 0x000fec0003800000 */
[----:B------:R-:W-:-:S13]  /*1a10*/  ISETP.GT.AND P0, PT, R9, 0x7fefffff, PT ;  /* 0x7fefffff0900780c */ /* 0x000fda0003f04270 */
[----:B------:R-:W-:Y:S05]  /*1a20*/  @P0 BRA `(.L_x_52) ;  /* 0x0000000000400947 */ /* 0x000fea0003800000 */
[----:B------:R-:W-:Y:S01]  /*1a30*/  DMUL R10, R8, 8.11296384146066816958e+31 ;  /* 0x46900000080a7828 */ /* 0x000fe20000000000 */
[----:B------:R-:W-:Y:S01]  /*1a40*/  IMAD.MOV.U32 R12, RZ, RZ, RZ ;  /* 0x000000ffff0c7224 */ /* 0x000fe200078e00ff */
[----:B------:R-:W-:Y:S01]  /*1a50*/  MOV R17, 0x3fd80000 ;  /* 0x3fd8000000117802 */ /* 0x000fe20000000f00 */
[----:B------:R-:W-:-:S03]  /*1a60*/  IMAD.MOV.U32 R16, RZ, RZ, 0x0 ;  /* 0x00000000ff107424 */ /* 0x000fc600078e00ff */
[----:B------:R-:W0:Y:S02]  /*1a70*/  MUFU.RSQ64H R13, R11 ;  /* 0x0000000b000d7308 */ /* 0x000e240000001c00 */
[----:B0-----:R-:W-:-:S08]  /*1a80*/  DMUL R14, R12, R12 ;  /* 0x0000000c0c0e7228 */ /* 0x001fd00000000000 */
[----:B------:R-:W-:-:S08]  /*1a90*/  DFMA R14, R10, -R14, 1 ;  /* 0x3ff000000a0e742b */ /* 0x000fd0000000080e */
[----:B------:R-:W-:Y:S02]  /*1aa0*/  DFMA R16, R14, R16, 0.5 ;  /* 0x3fe000000e10742b */ /* 0x000fe40000000010 */
[----:B------:R-:W-:-:S08]  /*1ab0*/  DMUL R14, R12, R14 ;  /* 0x0000000e0c0e7228 */ /* 0x000fd00000000000 */
[----:B------:R-:W-:-:S08]  /*1ac0*/  DFMA R14, R16, R14, R12 ;  /* 0x0000000e100e722b */ /* 0x000fd0000000000c */
[----:B------:R-:W-:Y:S02]  /*1ad0*/  DMUL R12, R10, R14 ;  /* 0x0000000e0a0c7228 */ /* 0x000fe40000000000 */
[----:B------:R-:W-:-:S06]  /*1ae0*/  VIADD R15, R15, 0xfff00000 ;  /* 0xfff000000f0f7836 */ /* 0x000fcc0000000000 */
[----:B------:R-:W-:-:S08]  /*1af0*/  DFMA R16, R12, -R12, R10 ;  /* 0x8000000c0c10722b */ /* 0x000fd0000000000a */
[----:B------:R-:W-:-:S10]  /*1b00*/  DFMA R10, R14, R16, R12 ;  /* 0x000000100e0a722b */ /* 0x000fd4000000000c */
[----:B------:R-:W-:Y:S01]  /*1b10*/  VIADD R11, R11, 0xfcb00000 ;  /* 0xfcb000000b0b7836 */ /* 0x000fe20000000000 */
[----:B------:R-:W-:Y:S06]  /*1b20*/  BRA `(.L_x_51) ;  /* 0x0000000000047947 */ /* 0x000fec0003800000 */
.L_x_52:
[----:B------:R-:W-:-:S11]  /*1b30*/  DADD R10, R8, R8 ;  /* 0x00000000080a7229 */ /* 0x000fd60000000008 */
.L_x_51:
[----:B------:R-:W-:Y:S05]  /*1b40*/  BSYNC.RECONVERGENT B1 ;  /* 0x0000000000017941 */ /* 0x000fea0003800200 */
.L_x_49:
[----:B------:R-:W-:-:S04]  /*1b50*/  IMAD.MOV.U32 R3, RZ, RZ, 0x0 ;  /* 0x00000000ff037424 */ /* 0x000fc800078e00ff */
[----:B------:R-:W-:Y:S05]  /*1b60*/  RET.REL.NODEC R2 `(_Z13computeForcesPdS_S_S_iiiS_d) ;  /* 0xffffffe402247950 */ /* 0x000fea0003c3ffff */
        .type           $_Z13computeForcesPdS_S_S_iiiS_d$__internal_accurate_pow,@function
        .size           $_Z13computeForcesPdS_S_S_iiiS_d$__internal_accurate_pow,(.L_x_59 - $_Z13computeForcesPdS_S_S_iiiS_d$__internal_accurate_pow)
$_Z13computeForcesPdS_S_S_iiiS_d$__internal_accurate_pow:
[----:B------:R-:W-:Y:S01]  /*1b70*/  ISETP.GT.U32.AND P1, PT, R3, 0xfffff, PT ;  /* 0x000fffff0300780c */ /* 0x000fe20003f24070 */
[----:B------:R-:W-:Y:S01]  /*1b80*/  IMAD.MOV.U32 R18, RZ, RZ, R22 ;  /* 0x000000ffff127224 */ /* 0x000fe200078e0016 */
[----:B------:R-:W-:Y:S01]  /*1b90*/  UMOV UR6, 0x7d2cafe2 ;  /* 0x7d2cafe200067882 */ /* 0x000fe20000000000 */
[--C-:B------:R-:W-:Y:S01]  /*1ba0*/  IMAD.MOV.U32 R19, RZ, RZ, R3.reuse ;  /* 0x000000ffff137224 */ /* 0x100fe200078e0003 */
[----:B------:R-:W-:Y:S01]  /*1bb0*/  UMOV UR7, 0x3eb0f5ff ;  /* 0x3eb0f5ff00077882 */ /* 0x000fe20000000000 */
[--C-:B------:R-:W-:Y:S01]  /*1bc0*/  IMAD.MOV.U32 R20, RZ, RZ, R3.reuse ;  /* 0x000000ffff147224 */ /* 0x100fe200078e0003 */
[----:B------:R-:W-:Y:S01]  /*1bd0*/  SHF.R.U32.HI R3, RZ, 0x14, R3 ;  /* 0x00000014ff037819 */ /* 0x000fe20000011603 */
[----:B------:R-:W-:Y:S01]  /*1be0*/  IMAD.MOV.U32 R26, RZ, RZ, RZ ;  /* 0x000000ffff1a7224 */ /* 0x000fe200078e00ff */
[----:B------:R-:W-:Y:S01]  /*1bf0*/  UMOV UR10, 0xfefa39ef ;  /* 0xfefa39ef000a7882 */ /* 0x000fe20000000000 */
[----:B------:R-:W-:Y:S01]  /*1c00*/  IMAD.MOV.U32 R28, RZ, RZ, 0x41ad3b5a ;  /* 0x41ad3b5aff1c7424 */ /* 0x000fe200078e00ff */
[----:B------:R-:W-:Y:S01]  /*1c10*/  UMOV UR11, 0x3fe62e42 ;  /* 0x3fe62e42000b7882 */ /* 0x000fe20000000000 */
[----:B------:R-:W-:-:S02]  /*1c20*/  IMAD.MOV.U32 R29, RZ, RZ, 0x3ed0f5d2 ;  /* 0x3ed0f5d2ff1d7424 */ /* 0x000fc400078e00ff */
[----:B------:R-:W-:-:S10]  /*1c30*/  @!P1 DMUL R18, R18, 1.80143985094819840000e+16 ;  /* 0x4350000012129828 */ /* 0x000fd40000000000 */
[----:B------:R-:W-:Y:S01]  /*1c40*/  @!P1 IMAD.MOV.U32 R20, RZ, RZ, R19 ;  /* 0x000000ffff149224 */ /* 0x000fe200078e0013 */
[----:B------:R-:W-:Y:S01]  /*1c50*/  @!P1 LEA.HI R3, R19, 0xffffffca, RZ, 0xc ;  /* 0xffffffca13039811 */ /* 0x000fe200078f60ff */
[----:B------:R-:W-:-:S03]  /*1c60*/  @!P1 IMAD.MOV.U32 R22, RZ, RZ, R18 ;  /* 0x000000ffff169224 */ /* 0x000fc600078e0012 */
[----:B------:R-:W-:Y:S01]  /*1c70*/  LOP3.LUT R20, R20, 0x800fffff, RZ, 0xc0, !PT ;  /* 0x800fffff14147812 */ /* 0x000fe200078ec0ff */
[----:B------:R-:W-:-:S03]  /*1c80*/  VIADD R18, R3, 0xfffffc01 ;  /* 0xfffffc0103127836 */ /* 0x000fc60000000000 */
[----:B------:R-:W-:-:S04]  /*1c90*/  LOP3.LUT R23, R20, 0x3ff00000, RZ, 0xfc, !PT ;  /* 0x3ff0000014177812 */ /* 0x000fc800078efcff */
[----:B------:R-:W-:-:S13]  /*1ca0*/  ISETP.GE.U32.AND P2, PT, R23, 0x3ff6a09f, PT ;  /* 0x3ff6a09f1700780c */ /* 0x000fda0003f46070 */
[----:B------:R-:W-:Y:S02]  /*1cb0*/  @P2 VIADD R21, R23, 0xfff00000 ;  /* 0xfff0000017152836 */ /* 0x000fe40000000000 */
[----:B------:R-:W-:Y:S02]  /*1cc0*/  @P2 VIADD R18, R3, 0xfffffc02 ;  /* 0xfffffc0203122836 */ /* 0x000fe40000000000 */
[----:B------:R-:W-:-:S06]  /*1cd0*/  @P2 IMAD.MOV.U32 R23, RZ, RZ, R21 ;  /* 0x000000ffff172224 */ /* 0x000fcc00078e0015 */
[C---:B------:R-:W-:Y:S02]  /*1ce0*/  DADD R24, R22.reuse, 1 ;  /* 0x3ff0000016187429 */ /* 0x040fe40000000000 */
[----:B------:R-:W-:-:S04]  /*1cf0*/  DADD R22, R22, -1 ;  /* 0xbff0000016167429 */ /* 0x000fc80000000000 */
[----:B------:R-:W0:Y:S02]  /*1d00*/  MUFU.RCP64H R27, R25 ;  /* 0x00000019001b7308 */ /* 0x000e240000001800 */
[----:B0-----:R-:W-:-:S08]  /*1d10*/  DFMA R20, -R24, R26, 1 ;  /* 0x3ff000001814742b */ /* 0x001fd0000000011a */
[----:B------:R-:W-:-:S08]  /*1d20*/  DFMA R20, R20, R20, R20 ;  /* 0x000000141414722b */ /* 0x000fd00000000014 */
[----:B------:R-:W-:-:S08]  /*1d30*/  DFMA R26, R26, R20, R26 ;  /* 0x000000141a1a722b */ /* 0x000fd0000000001a */
[----:B------:R-:W-:-:S08]  /*1d40*/  DMUL R20, R22, R26 ;  /* 0x0000001a16147228 */ /* 0x000fd00000000000 */
[----:B------:R-:W-:-:S08]  /*1d50*/  DFMA R20, R22, R26, R20 ;  /* 0x0000001a1614722b */ /* 0x000fd00000000014 */
[----:B------:R-:W-:-:S08]  /*1d60*/  DMUL R32, R20, R20 ;  /* 0x0000001414207228 */ /* 0x000fd00000000000 */
[----:B------:R-:W-:Y:S01]  /*1d70*/  DFMA R24, R32, UR6, R28 ;  /* 0x0000000620187c2b */ /* 0x000fe2000800001c */
[----:B------:R-:W-:Y:S01]  /*1d80*/  UMOV UR6, 0x75488a3f ;  /* 0x75488a3f00067882 */ /* 0x000fe20000000000 */
[----:B------:R-:W-:-:S06]  /*1d90*/  UMOV UR7, 0x3ef3b20a ;  /* 0x3ef3b20a00077882 */ /* 0x000fcc0000000000 */
[----:B------:R-:W-:Y:S01]  /*1da0*/  DFMA R24, R32, R24, UR6 ;  /* 0x0000000620187e2b */ /* 0x000fe20008000018 */
[----:B------:R-:W-:Y:S01]  /*1db0*/  UMOV UR6, 0xe4faecd5 ;  /* 0xe4faecd500067882 */ /* 0x000fe20000000000 */
[----:B------:R-:W-:-:S06]  /*1dc0*/  UMOV UR7, 0x3f1745cd ;  /* 0x3f1745cd00077882 */ /* 0x000fcc0000000000 */
[----:B------:R-:W-:Y:S01]  /*1dd0*/  DFMA R24, R32, R24, UR6 ;  /* 0x0000000620187e2b */ /* 0x000fe20008000018 */
[----:B------:R-:W-:Y:S01]  /*1de0*/  UMOV UR6, 0x258a578b ;  /* 0x258a578b00067882 */ /* 0x000fe20000000000 */
[----:B------:R-:W-:-:S06]  /*1df0*/  UMOV UR7, 0x3f3c71c7 ;  /* 0x3f3c71c700077882 */ /* 0x000fcc0000000000 */
[----:B------:R-:W-:Y:S01]  /*1e00*/  DFMA R30, R32, R24, UR6 ;  /* 0x00000006201e7e2b */ /* 0x000fe20008000018 */
[----:B------:R-:W-:Y:S01]  /*1e10*/  UMOV UR6, 0x9242b910 ;  /* 0x9242b91000067882 */ /* 0x000fe20000000000 */
[----:B------:R-:W-:Y:S01]  /*1e20*/  UMOV UR7, 0x3f624924 ;  /* 0x3f62492400077882 */ /* 0x000fe20000000000 */
[----:B------:R-:W-:-:S05]  /*1e30*/  DADD R24, R22, -R20 ;  /* 0x0000000016187229 */ /* 0x000fca0000000814 */
[----:B------:R-:W-:Y:S01]  /*1e40*/  DFMA R30, R32, R30, UR6 ;  /* 0x00000006201e7e2b */ /* 0x000fe2000800001e */
[----:B------:R-:W-:Y:S01]  /*1e50*/  UMOV UR6, 0x99999dfb ;  /* 0x99999dfb00067882 */ /* 0x000fe20000000000 */
[----:B------:R-:W-:Y:S01]  /*1e60*/  UMOV UR7, 0x3f899999 ;  /* 0x3f89999900077882 */ /* 0x000fe20000000000 */
[----:B------:R-:W-:-:S05]  /*1e70*/  DADD R24, R24, R24 ;  /* 0x0000000018187229 */ /* 0x000fca0000000018 */
[----:B------:R-:W-:Y:S01]  /*1e80*/  DFMA R30, R32, R30, UR6 ;  /* 0x00000006201e7e2b */ /* 0x000fe2000800001e */
[----:B------:R-:W-:Y:S01]  /*1e90*/  UMOV UR6, 0x55555555 ;  /* 0x5555555500067882 */ /* 0x000fe20000000000 */
[----:B------:R-:W-:Y:S01]  /*1ea0*/  UMOV UR7, 0x3fb55555 ;  /* 0x3fb5555500077882 */ /* 0x000fe20000000000 */
[----:B------:R-:W-:-:S05]  /*1eb0*/  DFMA R24, R22, -R20, R24 ;  /* 0x800000141618722b */ /* 0x000fca0000000018 */
[----:B------:R-:W-:-:S03]  /*1ec0*/  DFMA R22, R32, R30, UR6 ;  /* 0x0000000620167e2b */ /* 0x000fc6000800001e */
[----:B------:R-:W-:Y:S02]  /*1ed0*/  DMUL R24, R26, R24 ;  /* 0x000000181a187228 */ /* 0x000fe40000000000 */
[----:B------:R-:W-:-:S03]  /*1ee0*/  DMUL R26, R20, R20 ;  /* 0x00000014141a7228 */ /* 0x000fc60000000000 */
[----:B------:R-:W-:Y:S01]  /*1ef0*/  DADD R28, -R22, UR6 ;  /* 0x00000006161c7e29 */ /* 0x000fe20008000100 */
[----:B------:R-:W-:Y:S01]  /*1f00*/  UMOV UR6, 0xb9e7b0 ;  /* 0x00b9e7b000067882 */ /* 0x000fe20000000000 */
[----:B------:R-:W-:-:S03]  /*1f10*/  UMOV UR7, 0x3c46a4cb ;  /* 0x3c46a4cb00077882 */ /* 0x000fc60000000000 */
[----:B------:R-:W-:-:S03]  /*1f20*/  DMUL R34, R20, R26 ;  /* 0x0000001a14227228 */ /* 0x000fc60000000000 */
[----:B------:R-:W-:Y:S02]  /*1f30*/  DFMA R28, R32, R30, R28 ;  /* 0x0000001e201c722b */ /* 0x000fe4000000001c */
[----:B------:R-:W-:Y:S01]  /*1f40*/  DFMA R30, R20, R20, -R26 ;  /* 0x00000014141e722b */ /* 0x000fe2000000081a */
[----:B------:R-:W-:Y:S01]  /*1f50*/  VIADD R33, R25, 0x100000 ;  /* 0x0010000019217836 */ /* 0x000fe20000000000 */
[----:B------:R-:W-:-:S06]  /*1f60*/  MOV R32, R24 ;  /* 0x0000001800207202 */ /* 0x000fcc0000000f00 */
[----:B------:R-:W-:Y:S02]  /*1f70*/  DFMA R30, R20, R32, R30 ;  /* 0x00000020141e722b */ /* 0x000fe4000000001e */
[----:B------:R-:W-:Y:S01]  /*1f80*/  DADD R32, R28, -UR6 ;  /* 0x800000061c207e29 */ /* 0x000fe20008000000 */
[----:B------:R-:W-:Y:S01]  /*1f90*/  UMOV UR6, 0x80000000 ;  /* 0x8000000000067882 */ /* 0x000fe20000000000 */
[----:B------:R-:W-:Y:S01]  /*1fa0*/  DFMA R28, R20, R26, -R34 ;  /* 0x0000001a141c722b */ /* 0x000fe20000000822 */
[----:B------:R-:W-:-:S07]  /*1fb0*/  UMOV UR7, 0x43300000 ;  /* 0x4330000000077882 */ /* 0x000fce0000000000 */
[----:B------:R-:W-:Y:S02]  /*1fc0*/  DFMA R28, R24, R26, R28 ;  /* 0x0000001a181c722b */ /* 0x000fe4000000001c */
[----:B------:R-:W-:-:S06]  /*1fd0*/  DADD R26, R22, R32 ;  /* 0x00000000161a7229 */ /* 0x000fcc0000000020 */
[----:B------:R-:W-:Y:S02]  /*1fe0*/  DFMA R28, R20, R30, R28 ;  /* 0x0000001e141c722b */ /* 0x000fe4000000001c */
[----:B------:R-:W-:Y:S02]  /*1ff0*/  DADD R30, R22, -R26 ;  /* 0x00000000161e7229 */ /* 0x000fe4000000081a */
[----:B------:R-:W-:-:S06]  /*2000*/  DMUL R22, R26, R34 ;  /* 0x000000221a167228 */ /* 0x000fcc0000000000 */
[----:B------:R-:W-:Y:S02]  /*2010*/  DADD R32, R32, R30 ;  /* 0x0000000020207229 */ /* 0x000fe4000000001e */
[----:B------:R-:W-:-:S08]  /*2020*/  DFMA R30, R26, R34, -R22 ;  /* 0x000000221a1e722b */ /* 0x000fd00000000816 */
[----:B------:R-:W-:-:S08]  /*2030*/  DFMA R28, R26, R28, R30 ;  /* 0x0000001c1a1c722b */ /* 0x000fd0000000001e */
[----:B------:R-:W-:-:S08]  /*2040*/  DFMA R32, R32, R34, R28 ;  /* 0x000000222020722b */ /* 0x000fd0000000001c */
[----:B------:R-:W-:-:S08]  /*2050*/  DADD R26, R22, R32 ;  /* 0x00000000161a7229 */ /* 0x000fd00000000020 */
[--C-:B------:R-:W-:Y:S02]  /*2060*/  DADD R28, R20, R26.reuse ;  /* 0x00000000141c7229 */ /* 0x100fe4000000001a */
[----:B------:R-:W-:-:S06]  /*2070*/  DADD R22, R22, -R26 ;  /* 0x0000000016167229 */ /* 0x000fcc000000081a */
[----:B------:R-:W-:Y:S02]  /*2080*/  DADD R20, R20, -R28 ;  /* 0x0000000014147229 */ /* 0x000fe4000000081c */
[----:B------:R-:W-:-:S06]  /*2090*/  DADD R22, R32, R22 ;  /* 0x0000000020167229 */ /* 0x000fcc0000000016 */
[----:B------:R-:W-:-:S08]  /*20a0*/  DADD R20, R26, R20 ;  /* 0x000000001a147229 */ /* 0x000fd00000000014 */
[----:B------:R-:W-:-:S08]  /*20b0*/  DADD R20, R22, R20 ;  /* 0x0000000016147229 */ /* 0x000fd00000000014 */
[----:B------:R-:W-:Y:S01]  /*20c0*/  DADD R24, R24, R20 ;  /* 0x0000000018187229 */ /* 0x000fe20000000014 */
[----:B------:R-:W-:Y:S01]  /*20d0*/  LOP3.LUT R20, R18, 0x80000000, RZ, 0x3c, !PT ;  /* 0x8000000012147812 */ /* 0x000fe200078e3cff */
[----:B------:R-:W-:-:S06]  /*20e0*/  IMAD.MOV.U32 R21, RZ, RZ, 0x43300000 ;  /* 0x43300000ff157424 */ /* 0x000fcc00078e00ff */
[----:B------:R-:W-:Y:S02]  /*20f0*/  DADD R22, R28, R24 ;  /* 0x000000001c167229 */ /* 0x000fe40000000018 */
[----:B------:R-:W-:Y:S01]  /*2100*/  DADD R20, R20, -UR6 ;  /* 0x8000000614147e29 */ /* 0x000fe20008000000 */
[----:B------:R-:W-:Y:S01]  /*2110*/  UMOV UR6, 0xfefa39ef ;  /* 0xfefa39ef00067882 */ /* 0x000fe20000000000 */
[----:B------:R-:W-:-:S04]  /*2120*/  UMOV UR7, 0x3fe62e42 ;  /* 0x3fe62e4200077882 */ /* 0x000fc80000000000 */
[--C-:B------:R-:W-:Y:S02]  /*2130*/  DADD R28, R28, -R22.reuse ;  /* 0x000000001c1c7229 */ /* 0x100fe40000000816 */
[----:B------:R-:W-:Y:S01]  /*2140*/  DFMA R18, R20, UR6, R22 ;  /* 0x0000000614127c2b */ /* 0x000fe20008000016 */
[----:B------:R-:W-:Y:S01]  /*2150*/  UMOV UR6, 0x3b39803f ;  /* 0x3b39803f00067882 */ /* 0x000fe20000000000 */
[----:B------:R-:W-:-:S04]  /*2160*/  UMOV UR7, 0x3c7abc9e ;  /* 0x3c7abc9e00077882 */ /* 0x000fc80000000000 */
[----:B------:R-:W-:Y:S02]  /*2170*/  DADD R28, R24, R28 ;  /* 0x00000000181c7229 */ /* 0x000fe4000000001c */
[----:B------:R-:W-:-:S08]  /*2180*/  DFMA R26, R20, -UR10, R18 ;  /* 0x8000000a141a7c2b */ /* 0x000fd00008000012 */
[----:B------:R-:W-:-:S08]  /*2190*/  DADD R26, -R22, R26 ;  /* 0x00000000161a7229 */ /* 0x000fd0000000011a */
[----:B------:R-:W-:-:S08]  /*21a0*/  DADD R26, R28, -R26 ;  /* 0x000000001c1a7229 */ /* 0x000fd0000000081a */
[----:B------:R-:W-:Y:S01]  /*21b0*/  DFMA R26, R20, UR6, R26 ;  /* 0x00000006141a7c2b */ /* 0x000fe2000800001a */
[----:B------:R-:W-:Y:S02]  /*21c0*/  USHF.L.U32 UR7, UR5, 0x1, URZ ;  /* 0x0000000105077899 */ /* 0x000fe400080006ff */
[----:B------:R-:W-:Y:S02]  /*21d0*/  ULOP3.LUT UR6, UR5, 0xff0fffff, URZ, 0xc0, !UPT ;  /* 0xff0fffff05067892 */ /* 0x000fe4000f8ec0ff */
[----:B------:R-:W-:-:S03]  /*21e0*/  UISETP.GT.U32.AND UP0, UPT, UR7, -0x2000001, UPT ;  /* 0xfdffffff0700788c */ /* 0x000fc6000bf04070 */
[----:B------:R-:W-:Y:S01]  /*21f0*/  DADD R20, R18, R26 ;  /* 0x0000000012147229 */ /* 0x000fe2000000001a */
[----:B------:R-:W-:-:S03]  /*2200*/  USEL UR7, UR6, UR5, UP0 ;  /* 0x0000000506077287 */ /* 0x000fc60008000000 */
[----:B------:R-:W-:-:S04]  /*2210*/  UMOV UR6, UR4 ;  /* 0x0000000400067c82 */ /* 0x000fc80008000000 */
[----:B------:R-:W-:Y:S02]  /*2220*/  DADD R18, R18, -R20 ;  /* 0x0000000012127229 */ /* 0x000fe40000000814 */
[----:B------:R-:W-:-:S06]  /*2230*/  DMUL R22, R20, UR6 ;  /* 0x0000000614167c28 */ /* 0x000fcc0008000000 */
[----:B------:R-:W-:Y:S02]  /*2240*/  DADD R26, R26, R18 ;  /* 0x000000001a1a7229 */ /* 0x000fe40000000012 */
[----:B------:R-:W-:Y:S01]  /*2250*/  DFMA R20, R20, UR6, -R22 ;  /* 0x0000000614147c2b */ /* 0x000fe20008000816 */
[----:B------:R-:W-:Y:S02]  /*2260*/  IMAD.MOV.U32 R18, RZ, RZ, 0x652b82fe ;  /* 0x652b82feff127424 */ /* 0x000fe400078e00ff */
[----:B------:R-:W-:-:S05]  /*2270*/  IMAD.MOV.U32 R19, RZ, RZ, 0x3ff71547 ;  /* 0x3ff71547ff137424 */ /* 0x000fca00078e00ff */
[----:B------:R-:W-:Y:S01]  /*2280*/  DFMA R26, R26, UR6, R20 ;  /* 0x000000061a1a7c2b */ /* 0x000fe20008000014 */
[----:B------:R-:W-:Y:S01]  /*2290*/  UMOV UR6, 0x3b39803f ;  /* 0x3b39803f00067882 */ /* 0x000fe20000000000 */
[----:B------:R-:W-:-:S06]  /*22a0*/  UMOV UR7, 0x3c7abc9e ;  /* 0x3c7abc9e00077882 */ /* 0x000fcc0000000000 */
[----:B------:R-:W-:-:S08]  /*22b0*/  DADD R20, R22, R26 ;  /* 0x0000000016147229 */ /* 0x000fd0000000001a */
[----:B------:R-:W-:Y:S02]  /*22c0*/  DFMA R18, R20, R18, 6.75539944105574400000e+15 ;  /* 0x433800001412742b */ /* 0x000fe40000000012 */
[----:B------:R-:W-:Y:S01]  /*22d0*/  FSETP.GEU.AND P1, PT, |R21|, 4.1917929649353027344, PT ;  /* 0x4086232b1500780b */ /* 0x000fe20003f2e200 */
[----:B------:R-:W-:-:S05]  /*22e0*/  DADD R22, R22, -R20 ;  /* 0x0000000016167229 */ /* 0x000fca0000000814 */
[----:B------:R-:W-:-:S03]  /*22f0*/  DADD R24, R18, -6.75539944105574400000e+15 ;  /* 0xc338000012187429 */ /* 0x000fc60000000000 */
[----:B------:R-:W-:-:S05]  /*2300*/  DADD R26, R26, R22 ;  /* 0x000000001a1a7229 */ /* 0x000fca0000000016 */
[----:B------:R-:W-:-:S08]  /*2310*/  DFMA R28, R24, -UR10, R20 ;  /* 0x8000000a181c7c2b */ /* 0x000fd00008000014 */
[----:B------:R-:W-:Y:S01]  /*2320*/  DFMA R24, R24, -UR6, R28 ;  /* 0x8000000618187c2b */ /* 0x000fe2000800001c */
[----:B------:R-:W-:Y:S01]  /*2330*/  UMOV UR6, 0x69ce2bdf ;  /* 0x69ce2bdf00067882 */ /* 0x000fe20000000000 */
[----:B------:R-:W-:Y:S01]  /*2340*/  IMAD.MOV.U32 R28, RZ, RZ, -0x35dec16 ;  /* 0xfca213eaff1c7424 */ /* 0x000fe200078e00ff */
[----:B------:R-:W-:Y:S01]  /*2350*/  UMOV UR7, 0x3e5ade15 ;  /* 0x3e5ade1500077882 */ /* 0x000fe20000000000 */
[----:B------:R-:W-:-:S06]  /*2360*/  IMAD.MOV.U32 R29, RZ, RZ, 0x3e928af3 ;  /* 0x3e928af3ff1d7424 */ /* 0x000fcc00078e00ff */
        /* <DEDUP_REMOVED lines=24> */
[----:B------:R-:W-:-:S08]  /*24f0*/  DFMA R28, R24, R28, UR6 ;  /* 0x00000006181c7e2b */ /* 0x000fd0000800001c */
[----:B------:R-:W-:-:S08]  /*2500*/  DFMA R28, R24, R28, 1 ;  /* 0x3ff00000181c742b */ /* 0x000fd0000000001c */
[----:B------:R-:W-:-:S10]  /*2510*/  DFMA R24, R24, R28, 1 ;  /* 0x3ff000001818742b */ /* 0x000fd4000000001c */
[----:B------:R-:W-:Y:S02]  /*2520*/  IMAD R23, R18, 0x100000, R25 ;  /* 0x0010000012177824 */ /* 0x000fe400078e0219 */
[----:B------:R-:W-:Y:S01]  /*2530*/  IMAD.MOV.U32 R22, RZ, RZ, R24 ;  /* 0x000000ffff167224 */ /* 0x000fe200078e0018 */
[----:B------:R-:W-:Y:S06]  /*2540*/  @!P1 BRA `(.L_x_53) ;  /* 0x0000000000309947 */ /* 0x000fec0003800000 */
[----:B------:R-:W-:Y:S01]  /*2550*/  FSETP.GEU.AND P2, PT, |R21|, 4.2275390625, PT ;  /* 0x408748001500780b */ /* 0x000fe20003f4e200 */
[C---:B------:R-:W-:Y:S02]  /*2560*/  DADD R22, R20.reuse, +INF ;  /* 0x7ff0000014167429 */ /* 0x040fe40000000000 */
[----:B------:R-:W-:-:S08]  /*2570*/  DSETP.GEU.AND P1, PT, R20, RZ, PT ;  /* 0x000000ff1400722a */ /* 0x000fd00003f2e000 */
[----:B------:R-:W-:Y:S02]  /*2580*/  FSEL R22, R22, RZ, P1 ;  /* 0x000000ff16167208 */ /* 0x000fe40000800000 */
[----:B------:R-:W-:Y:S02]  /*2590*/  @!P2 LEA.HI R3, R18, R18, RZ, 0x1 ;  /* 0x000000121203a211 */ /* 0x000fe400078f08ff */
[----:B------:R-:W-:Y:S02]  /*25a0*/  FSEL R23, R23, RZ, P1 ;  /* 0x000000ff17177208 */ /* 0x000fe40000800000 */
[----:B------:R-:W-:-:S05]  /*25b0*/  @!P2 SHF.R.S32.HI R3, RZ, 0x1, R3 ;  /* 0x00000001ff03a819 */ /* 0x000fca0000011403 */
[----:B------:R-:W-:Y:S02]  /*25c0*/  @!P2 IMAD.IADD R18, R18, 0x1, -R3 ;  /* 0x000000011212a824 */ /* 0x000fe400078e0a03 */
[----:B------:R-:W-:-:S03]  /*25d0*/  @!P2 IMAD R25, R3, 0x100000, R25 ;  /* 0x001000000319a824 */ /* 0x000fc600078e0219 */
[----:B------:R-:W-:Y:S01]  /*25e0*/  @!P2 LEA R19, R18, 0x3ff00000, 0x14 ;  /* 0x3ff000001213a811 */ /* 0x000fe200078ea0ff */
[----:B------:R-:W-:-:S06]  /*25f0*/  @!P2 IMAD.MOV.U32 R18, RZ, RZ, RZ ;  /* 0x000000ffff12a224 */ /* 0x000fcc00078e00ff */
[----:B------:R-:W-:-:S11]  /*2600*/  @!P2 DMUL R22, R24, R18 ;  /* 0x000000121816a228 */ /* 0x000fd60000000000 */
.L_x_53:
[----:B------:R-:W-:Y:S01]  /*2610*/  DFMA R26, R26, R22, R22 ;  /* 0x000000161a1a722b */ /* 0x000fe20000000016 */
[----:B------:R-:W-:Y:S01]  /*2620*/  IMAD.MOV.U32 R3, RZ, RZ, 0x0 ;  /* 0x00000000ff037424 */ /* 0x000fe200078e00ff */
[----:B------:R-:W-:-:S08]  /*2630*/  DSETP.NEU.AND P1, PT, |R22|, +INF , PT ;  /* 0x7ff000001600742a */ /* 0x000fd00003f2d200 */
[----:B------:R-:W-:Y:S02]  /*2640*/  FSEL R18, R22, R26, !P1 ;  /* 0x0000001a16127208 */ /* 0x000fe40004800000 */
[----:B------:R-:W-:Y:S01]  /*2650*/  FSEL R19, R23, R27, !P1 ;  /* 0x0000001b17137208 */ /* 0x000fe20004800000 */
[----:B------:R-:W-:Y:S06]  /*2660*/  RET.REL.NODEC R2 `(_Z13computeForcesPdS_S_S_iiiS_d) ;  /* 0xffffffd802647950 */ /* 0x000fec0003c3ffff */
.L_x_54:
        /* <DEDUP_REMOVED lines=9> */
.L_x_59:


//--------------------- .nv.shared.reserved.0     --------------------------
	.section	.nv.shared.reserved.0,"aw",@nobits
	.weak		__nv_reservedSMEM_offset_0_alias
	.size		__nv_reservedSMEM_offset_0_alias, 0, 64
	.other		__nv_reservedSMEM_offset_0_alias,@"STO_CUDA_RESERVED_SHARED STV_DEFAULT"
__nv_reservedSMEM_offset_0_alias:
	.zero		0
	.zero		64


//--------------------- .nv.constant0._Z18numericalIntegrateiPdS_S_S_S_S_S_S_id --------------------------
	.section	.nv.constant0._Z18numericalIntegrateiPdS_S_S_S_S_S_S_id,"a",@progbits
	.sectionflags	@""
	.align	4
.nv.constant0._Z18numericalIntegrateiPdS_S_S_S_S_S_S_id:
	.zero		984


//--------------------- .nv.constant0._Z22aggregateAccelerationsPdS_S_S_PKdi --------------------------
	.section	.nv.constant0._Z22aggregateAccelerationsPdS_S_S_PKdi,"a",@progbits
	.sectionflags	@""
	.align	4
.nv.constant0._Z22aggregateAccelerationsPdS_S_S_PKdi:
	.zero		940


//--------------------- .nv.constant0._Z13computeForcesPdS_S_S_iiiS_d --------------------------
	.section	.nv.constant0._Z13computeForcesPdS_S_S_iiiS_d,"a",@progbits
	.sectionflags	@""
	.align	4
.nv.constant0._Z13computeForcesPdS_S_S_iiiS_d:
	.zero		960


//--------------------- SYMBOLS --------------------------

	.type		.nv.reservedSmem.offset0,@object
	.size		.nv.reservedSmem.offset0,0x4
